//
// Generated by NVIDIA NVVM Compiler
//
// Compiler Build ID: CL-36424714
// Cuda compilation tools, release 13.0, V13.0.88
// Based on NVVM 20.0.0
//

.version 9.0
.target sm_100
.address_size 64

	// .globl	_Z6phase1Piiim
// _ZZ6phase1PiiimE2sm has been demoted
// _ZZ6phase2PiiimE2sm has been demoted
// _ZZ6phase3PiiimE2sm has been demoted

.visible .entry _Z6phase1Piiim(
	.param .u64 .ptr .align 1 _Z6phase1Piiim_param_0,
	.param .u32 _Z6phase1Piiim_param_1,
	.param .u32 _Z6phase1Piiim_param_2,
	.param .u64 _Z6phase1Piiim_param_3
)
{
	.reg .pred 	%p<25>;
	.reg .b32 	%r<114>;
	.reg .b64 	%rd<19>;
	// demoted variable
	.shared .align 4 .b8 _ZZ6phase1PiiimE2sm[16384];
	ld.param.u64 	%rd9, [_Z6phase1Piiim_param_0];
	ld.param.u32 	%r45, [_Z6phase1Piiim_param_1];
	ld.param.u32 	%r46, [_Z6phase1Piiim_param_2];
	ld.param.u64 	%rd8, [_Z6phase1Piiim_param_3];
	cvta.to.global.u64 	%rd1, %rd9;
	shl.b32 	%r1, %r45, 6;
	mov.u32 	%r47, %tid.x;
	shl.b32 	%r48, %r47, 1;
	add.s32 	%r110, %r1, %r48;
	add.s32 	%r49, %r110, 2;
	mov.u32 	%r50, %tid.y;
	shl.b32 	%r3, %r50, 1;
	add.s32 	%r4, %r1, %r3;
	add.s32 	%r5, %r4, 2;
	min.s32 	%r6, %r49, %r46;
	min.s32 	%r7, %r5, %r46;
	setp.le.s32 	%p1, %r46, %r110;
	@%p1 bra 	$L__BB0_10;
	add.s32 	%r8, %r4, 1;
	max.s32 	%r51, %r7, %r8;
	sub.s32 	%r52, %r51, %r3;
	and.b32  	%r9, %r52, 3;
	add.s32 	%r10, %r4, 3;
	sub.s32 	%r53, %r3, %r51;
	add.s32 	%r11, %r53, %r1;
	mul.wide.s32 	%rd11, %r4, 4;
	mov.u32 	%r104, %r110;
$L__BB0_2:
	setp.le.s32 	%p2, %r46, %r4;
	@%p2 bra 	$L__BB0_9;
	setp.eq.s32 	%p3, %r9, 0;
	cvt.s64.s32 	%rd10, %r104;
	mad.lo.s64 	%rd2, %rd8, %rd10, %rd1;
	sub.s32 	%r54, %r104, %r1;
	shl.b32 	%r55, %r54, 8;
	mov.u32 	%r56, _ZZ6phase1PiiimE2sm;
	add.s32 	%r13, %r56, %r55;
	mov.u32 	%r105, %r4;
	@%p3 bra 	$L__BB0_7;
	setp.eq.s32 	%p4, %r9, 1;
	add.s64 	%rd3, %rd2, %rd11;
	ld.global.u32 	%r57, [%rd3];
	shl.b32 	%r58, %r3, 2;
	add.s32 	%r14, %r13, %r58;
	st.shared.u32 	[%r14], %r57;
	mov.u32 	%r105, %r8;
	@%p4 bra 	$L__BB0_7;
	setp.eq.s32 	%p5, %r9, 2;
	ld.global.u32 	%r59, [%rd3+4];
	st.shared.u32 	[%r14+4], %r59;
	mov.u32 	%r105, %r5;
	@%p5 bra 	$L__BB0_7;
	ld.global.u32 	%r60, [%rd3+8];
	st.shared.u32 	[%r14+8], %r60;
	mov.u32 	%r105, %r10;
$L__BB0_7:
	setp.gt.u32 	%p6, %r11, -4;
	@%p6 bra 	$L__BB0_9;
$L__BB0_8:
	.pragma "nounroll";
	mul.wide.s32 	%rd12, %r105, 4;
	add.s64 	%rd13, %rd2, %rd12;
	ld.global.u32 	%r61, [%rd13];
	sub.s32 	%r62, %r105, %r1;
	shl.b32 	%r63, %r62, 2;
	add.s32 	%r64, %r13, %r63;
	st.shared.u32 	[%r64], %r61;
	ld.global.u32 	%r65, [%rd13+4];
	st.shared.u32 	[%r64+4], %r65;
	ld.global.u32 	%r66, [%rd13+8];
	st.shared.u32 	[%r64+8], %r66;
	ld.global.u32 	%r67, [%rd13+12];
	st.shared.u32 	[%r64+12], %r67;
	add.s32 	%r105, %r105, 4;
	setp.lt.s32 	%p7, %r105, %r7;
	@%p7 bra 	$L__BB0_8;
$L__BB0_9:
	add.s32 	%r104, %r104, 1;
	setp.lt.s32 	%p8, %r104, %r6;
	@%p8 bra 	$L__BB0_2;
$L__BB0_10:
	bar.sync 	0;
	add.s32 	%r68, %r1, 64;
	setp.lt.s32 	%p9, %r68, %r46;
	sub.s32 	%r69, %r46, %r1;
	selp.b32 	%r19, 64, %r69, %p9;
	setp.lt.s32 	%p10, %r19, 1;
	@%p10 bra 	$L__BB0_21;
	mov.b32 	%r107, 0;
	mov.u32 	%r72, _ZZ6phase1PiiimE2sm;
$L__BB0_12:
	setp.le.s32 	%p11, %r46, %r110;
	@%p11 bra 	$L__BB0_20;
	shl.b32 	%r71, %r107, 8;
	add.s32 	%r21, %r72, %r71;
	mov.u32 	%r108, %r110;
$L__BB0_14:
	setp.le.s32 	%p12, %r46, %r4;
	@%p12 bra 	$L__BB0_19;
	sub.s32 	%r73, %r108, %r1;
	shl.b32 	%r74, %r73, 8;
	add.s32 	%r28, %r72, %r74;
	shl.b32 	%r76, %r107, 2;
	add.s32 	%r29, %r28, %r76;
	mov.u32 	%r109, %r4;
$L__BB0_16:
	ld.shared.u32 	%r77, [%r29];
	sub.s32 	%r78, %r109, %r1;
	shl.b32 	%r79, %r78, 2;
	add.s32 	%r80, %r21, %r79;
	ld.shared.u32 	%r81, [%r80];
	add.s32 	%r31, %r81, %r77;
	add.s32 	%r32, %r28, %r79;
	ld.shared.u32 	%r82, [%r32];
	setp.ge.s32 	%p13, %r31, %r82;
	@%p13 bra 	$L__BB0_18;
	st.shared.u32 	[%r32], %r31;
$L__BB0_18:
	add.s32 	%r109, %r109, 1;
	setp.lt.s32 	%p14, %r109, %r7;
	@%p14 bra 	$L__BB0_16;
$L__BB0_19:
	add.s32 	%r108, %r108, 1;
	setp.lt.s32 	%p15, %r108, %r6;
	@%p15 bra 	$L__BB0_14;
$L__BB0_20:
	bar.sync 	0;
	add.s32 	%r107, %r107, 1;
	setp.lt.s32 	%p16, %r107, %r19;
	@%p16 bra 	$L__BB0_12;
$L__BB0_21:
	setp.le.s32 	%p17, %r46, %r110;
	@%p17 bra 	$L__BB0_32;
	add.s32 	%r22, %r4, 1;
	max.s32 	%r83, %r7, %r22;
	sub.s32 	%r84, %r83, %r3;
	and.b32  	%r23, %r84, 3;
	add.s32 	%r24, %r4, 3;
	sub.s32 	%r85, %r3, %r83;
	add.s32 	%r25, %r85, %r1;
	add.s64 	%rd4, %rd1, 8;
	mul.lo.s32 	%r86, %r45, 16640;
	mov.u32 	%r87, _ZZ6phase1PiiimE2sm;
	sub.s32 	%r88, %r87, %r86;
	add.s32 	%r26, %r88, 8;
	mul.wide.s32 	%rd16, %r4, 4;
$L__BB0_23:
	setp.le.s32 	%p18, %r46, %r4;
	@%p18 bra 	$L__BB0_31;
	setp.eq.s32 	%p19, %r23, 0;
	cvt.s64.s32 	%rd14, %r110;
	mul.lo.s64 	%rd5, %rd8, %rd14;
	mov.u32 	%r111, %r4;
	@%p19 bra 	$L__BB0_28;
	setp.eq.s32 	%p20, %r23, 1;
	add.s64 	%rd15, %rd1, %rd5;
	add.s64 	%rd6, %rd15, %rd16;
	sub.s32 	%r89, %r110, %r1;
	shl.b32 	%r90, %r89, 8;
	add.s32 	%r92, %r87, %r90;
	shl.b32 	%r93, %r3, 2;
	add.s32 	%r37, %r92, %r93;
	ld.shared.u32 	%r94, [%r37];
	st.global.u32 	[%rd6], %r94;
	mov.u32 	%r111, %r22;
	@%p20 bra 	$L__BB0_28;
	setp.eq.s32 	%p21, %r23, 2;
	ld.shared.u32 	%r95, [%r37+4];
	st.global.u32 	[%rd6+4], %r95;
	mov.u32 	%r111, %r5;
	@%p21 bra 	$L__BB0_28;
	ld.shared.u32 	%r96, [%r37+8];
	st.global.u32 	[%rd6+8], %r96;
	mov.u32 	%r111, %r24;
$L__BB0_28:
	setp.gt.u32 	%p22, %r25, -4;
	@%p22 bra 	$L__BB0_31;
	add.s64 	%rd7, %rd4, %rd5;
	shl.b32 	%r97, %r110, 8;
	shl.b32 	%r98, %r111, 2;
	add.s32 	%r99, %r97, %r98;
	add.s32 	%r112, %r26, %r99;
$L__BB0_30:
	.pragma "nounroll";
	mul.wide.s32 	%rd17, %r111, 4;
	add.s64 	%rd18, %rd7, %rd17;
	ld.shared.u32 	%r100, [%r112+-8];
	st.global.u32 	[%rd18+-8], %r100;
	ld.shared.u32 	%r101, [%r112+-4];
	st.global.u32 	[%rd18+-4], %r101;
	ld.shared.u32 	%r102, [%r112];
	st.global.u32 	[%rd18], %r102;
	ld.shared.u32 	%r103, [%r112+4];
	st.global.u32 	[%rd18+4], %r103;
	add.s32 	%r111, %r111, 4;
	add.s32 	%r112, %r112, 16;
	setp.lt.s32 	%p23, %r111, %r7;
	@%p23 bra 	$L__BB0_30;
$L__BB0_31:
	add.s32 	%r110, %r110, 1;
	setp.lt.s32 	%p24, %r110, %r6;
	@%p24 bra 	$L__BB0_23;
$L__BB0_32:
	ret;

}
	// .globl	_Z6phase2Piiim
.visible .entry _Z6phase2Piiim(
	.param .u64 .ptr .align 1 _Z6phase2Piiim_param_0,
	.param .u32 _Z6phase2Piiim_param_1,
	.param .u32 _Z6phase2Piiim_param_2,
	.param .u64 _Z6phase2Piiim_param_3
)
{
	.reg .pred 	%p<45>;
	.reg .b32 	%r<256>;
	.reg .b64 	%rd<53>;
	// demoted variable
	.shared .align 4 .b8 _ZZ6phase2PiiimE2sm[32768];
	ld.param.u64 	%rd14, [_Z6phase2Piiim_param_0];
	ld.param.u32 	%r100, [_Z6phase2Piiim_param_1];
	ld.param.u32 	%r101, [_Z6phase2Piiim_param_2];
	ld.param.u64 	%rd13, [_Z6phase2Piiim_param_3];
	cvta.to.global.u64 	%rd1, %rd14;
	mov.u32 	%r1, %ctaid.y;
	setp.eq.s32 	%p1, %r1, %r100;
	@%p1 bra 	$L__BB1_73;
	mov.u32 	%r2, %ctaid.x;
	sub.s32 	%r102, 1, %r2;
	mul.lo.s32 	%r103, %r2, %r1;
	mad.lo.s32 	%r104, %r100, %r102, %r103;
	shl.b32 	%r3, %r104, 6;
	mul.lo.s32 	%r105, %r102, %r1;
	mad.lo.s32 	%r106, %r100, %r2, %r105;
	shl.b32 	%r4, %r106, 6;
	mov.u32 	%r107, %tid.x;
	shl.b32 	%r226, %r107, 1;
	add.s32 	%r6, %r3, %r226;
	mov.u32 	%r108, %tid.y;
	shl.b32 	%r7, %r108, 1;
	add.s32 	%r8, %r4, %r7;
	shl.b32 	%r109, %r100, 6;
	cvt.s64.s32 	%rd2, %r109;
	cvt.s64.s32 	%rd15, %r6;
	mad.lo.s64 	%rd16, %rd13, %rd15, %rd1;
	shl.b32 	%r110, %r107, 9;
	mov.u32 	%r111, _ZZ6phase2PiiimE2sm;
	add.s32 	%r112, %r111, %r110;
	add.s32 	%r9, %r226, %r109;
	cvt.s64.s32 	%rd3, %r8;
	mul.wide.s32 	%rd17, %r8, 4;
	add.s64 	%rd4, %rd16, %rd17;
	shl.b32 	%r113, %r108, 3;
	add.s32 	%r10, %r112, %r113;
	max.s32 	%r114, %r6, %r8;
	setp.ge.s32 	%p2, %r114, %r101;
	@%p2 bra 	$L__BB1_3;
	ld.global.u32 	%r115, [%rd4];
	st.shared.u32 	[%r10], %r115;
$L__BB1_3:
	cvt.s64.s32 	%rd18, %r9;
	mad.lo.s64 	%rd5, %rd13, %rd18, %rd1;
	cvt.u32.u64 	%r116, %rd2;
	add.s32 	%r117, %r116, %r7;
	max.s32 	%r118, %r9, %r117;
	setp.ge.s32 	%p3, %r118, %r101;
	@%p3 bra 	$L__BB1_5;
	cvt.u64.u32 	%rd19, %r7;
	add.s64 	%rd20, %rd19, %rd2;
	shl.b64 	%rd21, %rd20, 2;
	add.s64 	%rd22, %rd5, %rd21;
	ld.global.u32 	%r119, [%rd22];
	st.shared.u32 	[%r10+16384], %r119;
$L__BB1_5:
	cvt.u32.u64 	%r120, %rd3;
	add.s32 	%r12, %r120, 1;
	max.s32 	%r121, %r6, %r12;
	setp.ge.s32 	%p4, %r121, %r101;
	@%p4 bra 	$L__BB1_7;
	ld.global.u32 	%r122, [%rd4+4];
	st.shared.u32 	[%r10+4], %r122;
$L__BB1_7:
	add.s32 	%r13, %r117, 1;
	max.s32 	%r123, %r9, %r13;
	setp.ge.s32 	%p5, %r123, %r101;
	@%p5 bra 	$L__BB1_9;
	cvt.s64.s32 	%rd23, %r4;
	sub.s64 	%rd24, %rd3, %rd23;
	add.s64 	%rd25, %rd24, %rd2;
	shl.b64 	%rd26, %rd25, 2;
	add.s64 	%rd27, %rd5, %rd26;
	ld.global.u32 	%r124, [%rd27+4];
	st.shared.u32 	[%r10+16388], %r124;
$L__BB1_9:
	add.s32 	%r14, %r6, 1;
	cvt.s64.s32 	%rd28, %r14;
	mad.lo.s64 	%rd29, %rd13, %rd28, %rd1;
	add.s32 	%r15, %r9, 1;
	shl.b64 	%rd30, %rd3, 2;
	add.s64 	%rd6, %rd29, %rd30;
	max.s32 	%r126, %r14, %r120;
	setp.ge.s32 	%p6, %r126, %r101;
	@%p6 bra 	$L__BB1_11;
	ld.global.u32 	%r127, [%rd6];
	st.shared.u32 	[%r10+256], %r127;
$L__BB1_11:
	cvt.s64.s32 	%rd31, %r15;
	mad.lo.s64 	%rd7, %rd13, %rd31, %rd1;
	max.s32 	%r128, %r15, %r117;
	setp.ge.s32 	%p7, %r128, %r101;
	@%p7 bra 	$L__BB1_13;
	cvt.u64.u32 	%rd32, %r7;
	add.s64 	%rd33, %rd32, %rd2;
	shl.b64 	%rd34, %rd33, 2;
	add.s64 	%rd35, %rd7, %rd34;
	ld.global.u32 	%r129, [%rd35];
	st.shared.u32 	[%r10+16640], %r129;
$L__BB1_13:
	max.s32 	%r130, %r14, %r12;
	setp.ge.s32 	%p8, %r130, %r101;
	@%p8 bra 	$L__BB1_15;
	ld.global.u32 	%r131, [%rd6+4];
	st.shared.u32 	[%r10+260], %r131;
$L__BB1_15:
	max.s32 	%r132, %r15, %r13;
	setp.ge.s32 	%p9, %r132, %r101;
	@%p9 bra 	$L__BB1_17;
	cvt.s64.s32 	%rd36, %r4;
	sub.s64 	%rd37, %rd3, %rd36;
	add.s64 	%rd38, %rd37, %rd2;
	shl.b64 	%rd39, %rd38, 2;
	add.s64 	%rd40, %rd7, %rd39;
	ld.global.u32 	%r133, [%rd40+4];
	st.shared.u32 	[%r10+16644], %r133;
$L__BB1_17:
	bar.sync 	0;
	add.s32 	%r136, %r6, 2;
	min.s32 	%r137, %r136, %r101;
	add.s32 	%r138, %r8, 2;
	min.s32 	%r139, %r138, %r101;
	add.s32 	%r16, %r116, 64;
	setp.lt.s32 	%p10, %r16, %r101;
	sub.s32 	%r140, %r101, %r116;
	selp.b32 	%r17, 64, %r140, %p10;
	sub.s32 	%r141, %r137, %r6;
	sub.s32 	%r18, %r139, %r120;
	add.s32 	%r19, %r226, %r141;
	setp.lt.s32 	%p11, %r141, 1;
	@%p11 bra 	$L__BB1_73;
	add.s32 	%r20, %r7, %r18;
	setp.lt.s32 	%p12, %r17, 1;
	cvt.s64.s32 	%rd8, %r4;
	@%p12 bra 	$L__BB1_64;
	min.s32 	%r159, %r101, %r16;
	and.b32  	%r160, %r159, 7;
	add.s32 	%r21, %r160, -1;
	and.b32  	%r22, %r159, 3;
	and.b32  	%r23, %r17, 7;
	sub.s32 	%r24, %r116, %r159;
	and.b32  	%r25, %r17, 2147483640;
	and.b32  	%r26, %r159, 1;
	shl.b32 	%r161, %r2, 14;
	mov.u32 	%r162, _ZZ6phase2PiiimE2sm;
	add.s32 	%r163, %r161, %r162;
	add.s32 	%r27, %r163, 1024;
	neg.s32 	%r28, %r25;
$L__BB1_20:
	setp.gt.s32 	%p20, %r18, 0;
	@%p20 bra 	$L__BB1_22;
$L__BB1_21:
	add.s32 	%r226, %r226, 1;
	setp.lt.s32 	%p44, %r226, %r19;
	@%p44 bra 	$L__BB1_20;
	bra.uni 	$L__BB1_73;
$L__BB1_22:
	mov.u32 	%r164, %ctaid.x;
	shl.b32 	%r165, %r164, 14;
	mov.u32 	%r166, _ZZ6phase2PiiimE2sm;
	sub.s32 	%r167, %r166, %r165;
	shl.b32 	%r168, %r226, 8;
	add.s32 	%r31, %r167, %r168;
	add.s32 	%r169, %r226, %r3;
	cvt.s64.s32 	%rd48, %r169;
	mad.lo.s64 	%rd9, %rd13, %rd48, %rd1;
	mov.u32 	%r227, %r7;
$L__BB1_23:
	setp.gt.u32 	%p21, %r24, -8;
	shl.b32 	%r171, %r226, 8;
	mov.u32 	%r172, _ZZ6phase2PiiimE2sm;
	add.s32 	%r173, %r172, %r171;
	shl.b32 	%r174, %r227, 2;
	add.s32 	%r33, %r173, %r174;
	ld.shared.u32 	%r232, [%r33];
	mov.b32 	%r247, 0;
	@%p21 bra 	$L__BB1_42;
	mov.u32 	%r176, %ctaid.x;
	shl.b32 	%r177, %r176, 14;
	sub.s32 	%r179, %r172, %r177;
	add.s32 	%r180, %r179, %r171;
	add.s32 	%r228, %r180, 16412;
	add.s32 	%r230, %r27, %r174;
	mov.u32 	%r229, %r28;
$L__BB1_25:
	.pragma "nounroll";
	ld.shared.u32 	%r182, [%r228+-28];
	ld.shared.u32 	%r183, [%r230+-1024];
	add.s32 	%r41, %r183, %r182;
	setp.ge.s32 	%p22, %r41, %r232;
	@%p22 bra 	$L__BB1_27;
	st.shared.u32 	[%r33], %r41;
	mov.u32 	%r232, %r41;
$L__BB1_27:
	ld.shared.u32 	%r184, [%r228+-24];
	ld.shared.u32 	%r185, [%r230+-768];
	add.s32 	%r43, %r185, %r184;
	setp.ge.s32 	%p23, %r43, %r232;
	@%p23 bra 	$L__BB1_29;
	st.shared.u32 	[%r33], %r43;
	mov.u32 	%r232, %r43;
$L__BB1_29:
	ld.shared.u32 	%r186, [%r228+-20];
	ld.shared.u32 	%r187, [%r230+-512];
	add.s32 	%r45, %r187, %r186;
	setp.ge.s32 	%p24, %r45, %r232;
	@%p24 bra 	$L__BB1_31;
	st.shared.u32 	[%r33], %r45;
	mov.u32 	%r232, %r45;
$L__BB1_31:
	ld.shared.u32 	%r188, [%r228+-16];
	ld.shared.u32 	%r189, [%r230+-256];
	add.s32 	%r47, %r189, %r188;
	setp.ge.s32 	%p25, %r47, %r232;
	@%p25 bra 	$L__BB1_33;
	st.shared.u32 	[%r33], %r47;
	mov.u32 	%r232, %r47;
$L__BB1_33:
	ld.shared.u32 	%r190, [%r228+-12];
	ld.shared.u32 	%r191, [%r230];
	add.s32 	%r49, %r191, %r190;
	setp.ge.s32 	%p26, %r49, %r232;
	@%p26 bra 	$L__BB1_35;
	st.shared.u32 	[%r33], %r49;
	mov.u32 	%r232, %r49;
$L__BB1_35:
	ld.shared.u32 	%r192, [%r228+-8];
	ld.shared.u32 	%r193, [%r230+256];
	add.s32 	%r51, %r193, %r192;
	setp.ge.s32 	%p27, %r51, %r232;
	@%p27 bra 	$L__BB1_37;
	st.shared.u32 	[%r33], %r51;
	mov.u32 	%r232, %r51;
$L__BB1_37:
	ld.shared.u32 	%r194, [%r228+-4];
	ld.shared.u32 	%r195, [%r230+512];
	add.s32 	%r53, %r195, %r194;
	setp.ge.s32 	%p28, %r53, %r232;
	@%p28 bra 	$L__BB1_39;
	st.shared.u32 	[%r33], %r53;
	mov.u32 	%r232, %r53;
$L__BB1_39:
	ld.shared.u32 	%r196, [%r228];
	ld.shared.u32 	%r197, [%r230+768];
	add.s32 	%r55, %r197, %r196;
	setp.ge.s32 	%p29, %r55, %r232;
	@%p29 bra 	$L__BB1_41;
	st.shared.u32 	[%r33], %r55;
	mov.u32 	%r232, %r55;
$L__BB1_41:
	add.s32 	%r230, %r230, 2048;
	add.s32 	%r229, %r229, 8;
	add.s32 	%r228, %r228, 32;
	setp.ne.s32 	%p30, %r229, 0;
	mov.u32 	%r247, %r25;
	@%p30 bra 	$L__BB1_25;
$L__BB1_42:
	setp.eq.s32 	%p31, %r23, 0;
	@%p31 bra 	$L__BB1_63;
	mov.u32 	%r198, %ctaid.x;
	shl.b32 	%r199, %r198, 14;
	add.s32 	%r201, %r172, %r199;
	shl.b32 	%r202, %r227, 2;
	add.s32 	%r62, %r201, %r202;
	setp.lt.u32 	%p32, %r21, 3;
	@%p32 bra 	$L__BB1_53;
	shl.b32 	%r203, %r247, 2;
	add.s32 	%r63, %r31, %r203;
	ld.shared.u32 	%r204, [%r63+16384];
	shl.b32 	%r205, %r247, 8;
	add.s32 	%r64, %r62, %r205;
	ld.shared.u32 	%r206, [%r64];
	add.s32 	%r65, %r206, %r204;
	setp.ge.s32 	%p33, %r65, %r232;
	@%p33 bra 	$L__BB1_46;
	st.shared.u32 	[%r33], %r65;
	mov.u32 	%r232, %r65;
$L__BB1_46:
	ld.shared.u32 	%r207, [%r63+16388];
	ld.shared.u32 	%r208, [%r64+256];
	add.s32 	%r67, %r208, %r207;
	setp.ge.s32 	%p34, %r67, %r232;
	@%p34 bra 	$L__BB1_48;
	st.shared.u32 	[%r33], %r67;
	mov.u32 	%r232, %r67;
$L__BB1_48:
	ld.shared.u32 	%r209, [%r63+16392];
	ld.shared.u32 	%r210, [%r64+512];
	add.s32 	%r69, %r210, %r209;
	setp.ge.s32 	%p35, %r69, %r232;
	@%p35 bra 	$L__BB1_50;
	st.shared.u32 	[%r33], %r69;
	mov.u32 	%r232, %r69;
$L__BB1_50:
	ld.shared.u32 	%r211, [%r63+16396];
	ld.shared.u32 	%r212, [%r64+768];
	add.s32 	%r71, %r212, %r211;
	setp.ge.s32 	%p36, %r71, %r232;
	@%p36 bra 	$L__BB1_52;
	st.shared.u32 	[%r33], %r71;
	mov.u32 	%r232, %r71;
$L__BB1_52:
	add.s32 	%r247, %r247, 4;
$L__BB1_53:
	setp.eq.s32 	%p37, %r22, 0;
	@%p37 bra 	$L__BB1_63;
	setp.eq.s32 	%p38, %r22, 1;
	@%p38 bra 	$L__BB1_60;
	shl.b32 	%r213, %r247, 2;
	add.s32 	%r76, %r31, %r213;
	ld.shared.u32 	%r214, [%r76+16384];
	shl.b32 	%r215, %r247, 8;
	add.s32 	%r77, %r62, %r215;
	ld.shared.u32 	%r216, [%r77];
	add.s32 	%r78, %r216, %r214;
	setp.ge.s32 	%p39, %r78, %r232;
	@%p39 bra 	$L__BB1_57;
	st.shared.u32 	[%r33], %r78;
	mov.u32 	%r232, %r78;
$L__BB1_57:
	ld.shared.u32 	%r217, [%r76+16388];
	ld.shared.u32 	%r218, [%r77+256];
	add.s32 	%r80, %r218, %r217;
	setp.ge.s32 	%p40, %r80, %r232;
	@%p40 bra 	$L__BB1_59;
	st.shared.u32 	[%r33], %r80;
	mov.u32 	%r232, %r80;
$L__BB1_59:
	add.s32 	%r247, %r247, 2;
$L__BB1_60:
	setp.eq.s32 	%p41, %r26, 0;
	@%p41 bra 	$L__BB1_63;
	shl.b32 	%r219, %r247, 2;
	add.s32 	%r220, %r31, %r219;
	ld.shared.u32 	%r221, [%r220+16384];
	shl.b32 	%r222, %r247, 8;
	add.s32 	%r223, %r62, %r222;
	ld.shared.u32 	%r224, [%r223];
	add.s32 	%r85, %r224, %r221;
	setp.ge.s32 	%p42, %r85, %r232;
	@%p42 bra 	$L__BB1_63;
	st.shared.u32 	[%r33], %r85;
	mov.u32 	%r232, %r85;
$L__BB1_63:
	cvt.u64.u32 	%rd49, %r227;
	add.s64 	%rd50, %rd49, %rd8;
	shl.b64 	%rd51, %rd50, 2;
	add.s64 	%rd52, %rd9, %rd51;
	st.global.u32 	[%rd52], %r232;
	add.s32 	%r227, %r227, 1;
	add.s32 	%r225, %r7, %r18;
	setp.lt.s32 	%p43, %r227, %r225;
	@%p43 bra 	$L__BB1_23;
	bra.uni 	$L__BB1_21;
$L__BB1_64:
	add.s32 	%r88, %r7, 1;
	max.s32 	%r142, %r20, %r88;
	sub.s32 	%r143, %r142, %r7;
	and.b32  	%r89, %r143, 3;
	cvt.u64.u32 	%rd41, %r7;
	add.s64 	%rd10, %rd41, %rd8;
	add.s32 	%r90, %r7, 2;
	add.s32 	%r91, %r7, 3;
	sub.s32 	%r92, %r7, %r142;
	shl.b64 	%rd43, %rd10, 2;
$L__BB1_65:
	setp.lt.s32 	%p13, %r18, 1;
	@%p13 bra 	$L__BB1_72;
	setp.eq.s32 	%p14, %r89, 0;
	add.s32 	%r144, %r226, %r3;
	cvt.s64.s32 	%rd42, %r144;
	mad.lo.s64 	%rd11, %rd13, %rd42, %rd1;
	shl.b32 	%r145, %r226, 8;
	add.s32 	%r94, %r111, %r145;
	mov.u32 	%r254, %r7;
	@%p14 bra 	$L__BB1_70;
	setp.eq.s32 	%p15, %r89, 1;
	add.s64 	%rd12, %rd11, %rd43;
	shl.b32 	%r147, %r7, 2;
	add.s32 	%r95, %r94, %r147;
	ld.shared.u32 	%r148, [%r95];
	st.global.u32 	[%rd12], %r148;
	mov.u32 	%r254, %r88;
	@%p15 bra 	$L__BB1_70;
	setp.eq.s32 	%p16, %r89, 2;
	ld.shared.u32 	%r149, [%r95+4];
	st.global.u32 	[%rd12+4], %r149;
	mov.u32 	%r254, %r90;
	@%p16 bra 	$L__BB1_70;
	ld.shared.u32 	%r150, [%r95+8];
	st.global.u32 	[%rd12+8], %r150;
	mov.u32 	%r254, %r91;
$L__BB1_70:
	setp.gt.u32 	%p17, %r92, -4;
	@%p17 bra 	$L__BB1_72;
$L__BB1_71:
	.pragma "nounroll";
	cvt.u64.u32 	%rd44, %r254;
	add.s64 	%rd45, %rd44, %rd8;
	shl.b64 	%rd46, %rd45, 2;
	add.s64 	%rd47, %rd11, %rd46;
	shl.b32 	%r151, %r254, 2;
	add.s32 	%r152, %r94, %r151;
	ld.shared.u32 	%r153, [%r152];
	st.global.u32 	[%rd47], %r153;
	ld.shared.u32 	%r154, [%r152+4];
	st.global.u32 	[%rd47+4], %r154;
	ld.shared.u32 	%r155, [%r152+8];
	st.global.u32 	[%rd47+8], %r155;
	ld.shared.u32 	%r156, [%r152+12];
	st.global.u32 	[%rd47+12], %r156;
	add.s32 	%r254, %r254, 4;
	setp.lt.s32 	%p18, %r254, %r20;
	@%p18 bra 	$L__BB1_71;
$L__BB1_72:
	add.s32 	%r226, %r226, 1;
	setp.lt.s32 	%p19, %r226, %r19;
	@%p19 bra 	$L__BB1_65;
$L__BB1_73:
	ret;

}
	// .globl	_Z6phase3Piiim
.visible .entry _Z6phase3Piiim(
	.param .u64 .ptr .align 1 _Z6phase3Piiim_param_0,
	.param .u32 _Z6phase3Piiim_param_1,
	.param .u32 _Z6phase3Piiim_param_2,
	.param .u64 _Z6phase3Piiim_param_3
)
{
	.reg .pred 	%p<27>;
	.reg .b32 	%r<270>;
	.reg .b64 	%rd<40>;
	// demoted variable
	.shared .align 4 .b8 _ZZ6phase3PiiimE2sm[32768];
	ld.param.u64 	%rd10, [_Z6phase3Piiim_param_0];
	ld.param.u32 	%r66, [_Z6phase3Piiim_param_1];
	ld.param.u32 	%r67, [_Z6phase3Piiim_param_2];
	ld.param.u64 	%rd9, [_Z6phase3Piiim_param_3];
	cvta.to.global.u64 	%rd1, %rd10;
	mov.u32 	%r1, %ctaid.x;
	setp.eq.s32 	%p1, %r1, %r66;
	mov.u32 	%r2, %ctaid.y;
	setp.eq.s32 	%p2, %r2, %r66;
	or.pred  	%p3, %p1, %p2;
	@%p3 bra 	$L__BB2_22;
	shl.b32 	%r68, %r1, 6;
	shl.b32 	%r3, %r2, 6;
	mov.u32 	%r69, %tid.x;
	shl.b32 	%r4, %r69, 1;
	add.s32 	%r5, %r68, %r4;
	mov.u32 	%r70, %tid.y;
	shl.b32 	%r7, %r70, 1;
	add.s32 	%r8, %r3, %r7;
	shl.b32 	%r71, %r66, 6;
	cvt.s64.s32 	%rd2, %r71;
	cvt.s64.s32 	%rd11, %r5;
	mad.lo.s64 	%rd3, %rd9, %rd11, %rd1;
	shl.b32 	%r72, %r69, 3;
	mov.u32 	%r73, _ZZ6phase3PiiimE2sm;
	add.s32 	%r9, %r73, %r72;
	add.s32 	%r10, %r4, %r71;
	add.s32 	%r11, %r71, %r7;
	max.s32 	%r74, %r5, %r11;
	setp.ge.s32 	%p4, %r74, %r67;
	shl.b32 	%r75, %r70, 9;
	add.s32 	%r12, %r9, %r75;
	@%p4 bra 	$L__BB2_3;
	cvt.u64.u32 	%rd12, %r7;
	add.s64 	%rd13, %rd12, %rd2;
	shl.b64 	%rd14, %rd13, 2;
	add.s64 	%rd15, %rd3, %rd14;
	ld.global.u32 	%r76, [%rd15];
	st.shared.u32 	[%r12], %r76;
$L__BB2_3:
	cvt.u64.u32 	%rd4, %r8;
	cvt.s64.s32 	%rd16, %r10;
	mad.lo.s64 	%rd17, %rd9, %rd16, %rd1;
	mul.wide.u32 	%rd18, %r8, 4;
	add.s64 	%rd5, %rd17, %rd18;
	shl.b32 	%r77, %r4, 8;
	add.s32 	%r79, %r73, %r77;
	shl.b32 	%r80, %r7, 2;
	add.s32 	%r81, %r79, %r80;
	add.s32 	%r13, %r81, 16384;
	max.s32 	%r82, %r10, %r8;
	setp.ge.s32 	%p5, %r82, %r67;
	@%p5 bra 	$L__BB2_5;
	ld.global.u32 	%r83, [%rd5];
	st.shared.u32 	[%r13], %r83;
$L__BB2_5:
	add.s32 	%r14, %r8, 1;
	add.s32 	%r15, %r11, 1;
	max.s32 	%r84, %r5, %r15;
	setp.ge.s32 	%p6, %r84, %r67;
	@%p6 bra 	$L__BB2_7;
	cvt.u64.u32 	%rd19, %r3;
	sub.s64 	%rd20, %rd4, %rd19;
	add.s64 	%rd21, %rd20, %rd2;
	shl.b64 	%rd22, %rd21, 2;
	add.s64 	%rd23, %rd3, %rd22;
	ld.global.u32 	%r85, [%rd23+4];
	st.shared.u32 	[%r12+256], %r85;
$L__BB2_7:
	max.s32 	%r86, %r10, %r14;
	setp.ge.s32 	%p7, %r86, %r67;
	@%p7 bra 	$L__BB2_9;
	ld.global.u32 	%r87, [%rd5+4];
	st.shared.u32 	[%r13+4], %r87;
$L__BB2_9:
	add.s32 	%r16, %r5, 1;
	cvt.s64.s32 	%rd24, %r16;
	mad.lo.s64 	%rd6, %rd9, %rd24, %rd1;
	add.s32 	%r17, %r10, 1;
	max.s32 	%r88, %r16, %r11;
	setp.ge.s32 	%p8, %r88, %r67;
	@%p8 bra 	$L__BB2_11;
	cvt.u64.u32 	%rd25, %r7;
	add.s64 	%rd26, %rd25, %rd2;
	shl.b64 	%rd27, %rd26, 2;
	add.s64 	%rd28, %rd6, %rd27;
	ld.global.u32 	%r89, [%rd28];
	st.shared.u32 	[%r12+4], %r89;
$L__BB2_11:
	cvt.s64.s32 	%rd29, %r17;
	mad.lo.s64 	%rd30, %rd9, %rd29, %rd1;
	shl.b64 	%rd31, %rd4, 2;
	add.s64 	%rd7, %rd30, %rd31;
	max.s32 	%r90, %r17, %r8;
	setp.ge.s32 	%p9, %r90, %r67;
	@%p9 bra 	$L__BB2_13;
	ld.global.u32 	%r91, [%rd7];
	st.shared.u32 	[%r13+256], %r91;
$L__BB2_13:
	max.s32 	%r92, %r16, %r15;
	setp.ge.s32 	%p10, %r92, %r67;
	@%p10 bra 	$L__BB2_15;
	cvt.u64.u32 	%rd32, %r3;
	sub.s64 	%rd33, %rd4, %rd32;
	add.s64 	%rd34, %rd33, %rd2;
	shl.b64 	%rd35, %rd34, 2;
	add.s64 	%rd36, %rd6, %rd35;
	ld.global.u32 	%r93, [%rd36+4];
	st.shared.u32 	[%r12+260], %r93;
$L__BB2_15:
	max.s32 	%r94, %r17, %r14;
	setp.ge.s32 	%p11, %r94, %r67;
	@%p11 bra 	$L__BB2_17;
	ld.global.u32 	%r95, [%rd7+4];
	st.shared.u32 	[%r13+260], %r95;
$L__BB2_17:
	cvt.u32.u64 	%r96, %rd2;
	bar.sync 	0;
	add.s32 	%r97, %r5, 2;
	min.s32 	%r98, %r97, %r67;
	add.s32 	%r99, %r8, 2;
	min.s32 	%r100, %r99, %r67;
	add.s32 	%r18, %r96, 64;
	setp.lt.s32 	%p12, %r18, %r67;
	sub.s32 	%r101, %r67, %r96;
	selp.b32 	%r19, 64, %r101, %p12;
	sub.s32 	%r20, %r98, %r5;
	sub.s32 	%r21, %r100, %r8;
	setp.lt.s32 	%p13, %r20, 1;
	@%p13 bra 	$L__BB2_22;
	setp.lt.s32 	%p14, %r19, 1;
	@%p14 bra 	$L__BB2_22;
	min.s32 	%r104, %r67, %r18;
	and.b32  	%r105, %r104, 15;
	add.s32 	%r22, %r105, -1;
	and.b32  	%r23, %r104, 7;
	and.b32  	%r24, %r19, 15;
	sub.s32 	%r25, %r96, %r104;
	and.b32  	%r26, %r19, 2147483632;
	and.b32  	%r27, %r104, 3;
	neg.s32 	%r28, %r26;
	shl.b32 	%r106, %r70, 3;
	add.s32 	%r108, %r106, %r73;
	add.s32 	%r29, %r108, 20224;
	mov.b32 	%r254, 0;
$L__BB2_20:
	setp.gt.s32 	%p15, %r21, 0;
	@%p15 bra 	$L__BB2_23;
$L__BB2_21:
	add.s32 	%r254, %r254, 1;
	setp.lt.s32 	%p26, %r254, %r20;
	@%p26 bra 	$L__BB2_20;
$L__BB2_22:
	ret;
$L__BB2_23:
	shl.b32 	%r110, %r254, 2;
	add.s32 	%r32, %r9, %r110;
	mov.b32 	%r255, 0;
$L__BB2_24:
	setp.gt.u32 	%p16, %r25, -16;
	add.s32 	%r113, %r255, %r8;
	add.s32 	%r114, %r254, %r5;
	cvt.s64.s32 	%rd37, %r114;
	mad.lo.s64 	%rd38, %rd9, %rd37, %rd1;
	mul.wide.u32 	%rd39, %r113, 4;
	add.s64 	%rd8, %rd38, %rd39;
	ld.global.u32 	%r269, [%rd8];
	mov.b32 	%r264, 0;
	@%p16 bra 	$L__BB2_27;
	mov.u32 	%r116, %tid.x;
	shl.b32 	%r117, %r116, 3;
	mov.u32 	%r118, _ZZ6phase3PiiimE2sm;
	add.s32 	%r119, %r117, %r118;
	add.s32 	%r120, %r119, %r110;
	add.s32 	%r257, %r120, 2048;
	shl.b32 	%r121, %r255, 2;
	add.s32 	%r256, %r29, %r121;
	mov.u32 	%r258, %r28;
$L__BB2_26:
	.pragma "nounroll";
	ld.shared.u32 	%r122, [%r257+-2048];
	ld.shared.u32 	%r123, [%r256+-3840];
	add.s32 	%r124, %r123, %r122;
	min.s32 	%r125, %r124, %r269;
	ld.shared.u32 	%r126, [%r257+-1792];
	ld.shared.u32 	%r127, [%r256+-3584];
	add.s32 	%r128, %r127, %r126;
	min.s32 	%r129, %r128, %r125;
	ld.shared.u32 	%r130, [%r257+-1536];
	ld.shared.u32 	%r131, [%r256+-3328];
	add.s32 	%r132, %r131, %r130;
	min.s32 	%r133, %r132, %r129;
	ld.shared.u32 	%r134, [%r257+-1280];
	ld.shared.u32 	%r135, [%r256+-3072];
	add.s32 	%r136, %r135, %r134;
	min.s32 	%r137, %r136, %r133;
	ld.shared.u32 	%r138, [%r257+-1024];
	ld.shared.u32 	%r139, [%r256+-2816];
	add.s32 	%r140, %r139, %r138;
	min.s32 	%r141, %r140, %r137;
	ld.shared.u32 	%r142, [%r257+-768];
	ld.shared.u32 	%r143, [%r256+-2560];
	add.s32 	%r144, %r143, %r142;
	min.s32 	%r145, %r144, %r141;
	ld.shared.u32 	%r146, [%r257+-512];
	ld.shared.u32 	%r147, [%r256+-2304];
	add.s32 	%r148, %r147, %r146;
	min.s32 	%r149, %r148, %r145;
	ld.shared.u32 	%r150, [%r257+-256];
	ld.shared.u32 	%r151, [%r256+-2048];
	add.s32 	%r152, %r151, %r150;
	min.s32 	%r153, %r152, %r149;
	ld.shared.u32 	%r154, [%r257];
	ld.shared.u32 	%r155, [%r256+-1792];
	add.s32 	%r156, %r155, %r154;
	min.s32 	%r157, %r156, %r153;
	ld.shared.u32 	%r158, [%r257+256];
	ld.shared.u32 	%r159, [%r256+-1536];
	add.s32 	%r160, %r159, %r158;
	min.s32 	%r161, %r160, %r157;
	ld.shared.u32 	%r162, [%r257+512];
	ld.shared.u32 	%r163, [%r256+-1280];
	add.s32 	%r164, %r163, %r162;
	min.s32 	%r165, %r164, %r161;
	ld.shared.u32 	%r166, [%r257+768];
	ld.shared.u32 	%r167, [%r256+-1024];
	add.s32 	%r168, %r167, %r166;
	min.s32 	%r169, %r168, %r165;
	ld.shared.u32 	%r170, [%r257+1024];
	ld.shared.u32 	%r171, [%r256+-768];
	add.s32 	%r172, %r171, %r170;
	min.s32 	%r173, %r172, %r169;
	ld.shared.u32 	%r174, [%r257+1280];
	ld.shared.u32 	%r175, [%r256+-512];
	add.s32 	%r176, %r175, %r174;
	min.s32 	%r177, %r176, %r173;
	ld.shared.u32 	%r178, [%r257+1536];
	ld.shared.u32 	%r179, [%r256+-256];
	add.s32 	%r180, %r179, %r178;
	min.s32 	%r181, %r180, %r177;
	ld.shared.u32 	%r182, [%r257+1792];
	ld.shared.u32 	%r183, [%r256];
	add.s32 	%r184, %r183, %r182;
	min.s32 	%r269, %r184, %r181;
	add.s32 	%r258, %r258, 16;
	add.s32 	%r257, %r257, 4096;
	add.s32 	%r256, %r256, 4096;
	setp.ne.s32 	%p17, %r258, 0;
	mov.u32 	%r264, %r26;
	@%p17 bra 	$L__BB2_26;
$L__BB2_27:
	setp.eq.s32 	%p18, %r24, 0;
	@%p18 bra 	$L__BB2_37;
	add.s32 	%r186, %r7, %r255;
	shl.b32 	%r187, %r186, 2;
	mov.u32 	%r188, _ZZ6phase3PiiimE2sm;
	add.s32 	%r189, %r188, %r187;
	add.s32 	%r48, %r189, 16384;
	setp.lt.u32 	%p19, %r22, 7;
	@%p19 bra 	$L__BB2_30;
	shl.b32 	%r190, %r264, 8;
	add.s32 	%r191, %r32, %r190;
	ld.shared.u32 	%r192, [%r191];
	add.s32 	%r193, %r48, %r190;
	ld.shared.u32 	%r194, [%r193];
	add.s32 	%r195, %r194, %r192;
	min.s32 	%r196, %r195, %r269;
	ld.shared.u32 	%r197, [%r191+256];
	ld.shared.u32 	%r198, [%r193+256];
	add.s32 	%r199, %r198, %r197;
	min.s32 	%r200, %r199, %r196;
	ld.shared.u32 	%r201, [%r191+512];
	ld.shared.u32 	%r202, [%r193+512];
	add.s32 	%r203, %r202, %r201;
	min.s32 	%r204, %r203, %r200;
	ld.shared.u32 	%r205, [%r191+768];
	ld.shared.u32 	%r206, [%r193+768];
	add.s32 	%r207, %r206, %r205;
	min.s32 	%r208, %r207, %r204;
	ld.shared.u32 	%r209, [%r191+1024];
	ld.shared.u32 	%r210, [%r193+1024];
	add.s32 	%r211, %r210, %r209;
	min.s32 	%r212, %r211, %r208;
	ld.shared.u32 	%r213, [%r191+1280];
	ld.shared.u32 	%r214, [%r193+1280];
	add.s32 	%r215, %r214, %r213;
	min.s32 	%r216, %r215, %r212;
	ld.shared.u32 	%r217, [%r191+1536];
	ld.shared.u32 	%r218, [%r193+1536];
	add.s32 	%r219, %r218, %r217;
	min.s32 	%r220, %r219, %r216;
	ld.shared.u32 	%r221, [%r191+1792];
	ld.shared.u32 	%r222, [%r193+1792];
	add.s32 	%r223, %r222, %r221;
	min.s32 	%r269, %r223, %r220;
	add.s32 	%r264, %r264, 8;
$L__BB2_30:
	setp.eq.s32 	%p20, %r23, 0;
	@%p20 bra 	$L__BB2_37;
	add.s32 	%r225, %r23, -1;
	setp.lt.u32 	%p21, %r225, 3;
	@%p21 bra 	$L__BB2_33;
	shl.b32 	%r226, %r264, 8;
	add.s32 	%r227, %r32, %r226;
	ld.shared.u32 	%r228, [%r227];
	add.s32 	%r229, %r48, %r226;
	ld.shared.u32 	%r230, [%r229];
	add.s32 	%r231, %r230, %r228;
	min.s32 	%r232, %r231, %r269;
	ld.shared.u32 	%r233, [%r227+256];
	ld.shared.u32 	%r234, [%r229+256];
	add.s32 	%r235, %r234, %r233;
	min.s32 	%r236, %r235, %r232;
	ld.shared.u32 	%r237, [%r227+512];
	ld.shared.u32 	%r238, [%r229+512];
	add.s32 	%r239, %r238, %r237;
	min.s32 	%r240, %r239, %r236;
	ld.shared.u32 	%r241, [%r227+768];
	ld.shared.u32 	%r242, [%r229+768];
	add.s32 	%r243, %r242, %r241;
	min.s32 	%r269, %r243, %r240;
	add.s32 	%r264, %r264, 4;
$L__BB2_33:
	setp.eq.s32 	%p22, %r27, 0;
	@%p22 bra 	$L__BB2_37;
	setp.eq.s32 	%p23, %r27, 1;
	shl.b32 	%r244, %r264, 8;
	add.s32 	%r59, %r32, %r244;
	ld.shared.u32 	%r245, [%r59];
	add.s32 	%r60, %r48, %r244;
	ld.shared.u32 	%r246, [%r60];
	add.s32 	%r247, %r246, %r245;
	min.s32 	%r269, %r247, %r269;
	@%p23 bra 	$L__BB2_37;
	setp.eq.s32 	%p24, %r27, 2;
	ld.shared.u32 	%r248, [%r59+256];
	ld.shared.u32 	%r249, [%r60+256];
	add.s32 	%r250, %r249, %r248;
	min.s32 	%r269, %r250, %r269;
	@%p24 bra 	$L__BB2_37;
	ld.shared.u32 	%r251, [%r59+512];
	ld.shared.u32 	%r252, [%r60+512];
	add.s32 	%r253, %r252, %r251;
	min.s32 	%r269, %r253, %r269;
$L__BB2_37:
	st.global.u32 	[%rd8], %r269;
	add.s32 	%r255, %r255, 1;
	setp.lt.s32 	%p25, %r255, %r21;
	@%p25 bra 	$L__BB2_24;
	bra.uni 	$L__BB2_21;

}


// ===== COMPILED SASS (sm_100) =====

	.target	sm_100

	.elftype	@"ET_EXEC"


//--------------------- .note.nv.tkinfo           --------------------------
	.section	.note.nv.tkinfo,"",@"SHT_NOTE"
	.sectionflags	@"SHF_NOTE_NV_TKINFO"
	.tkinfo
        /*0018*/ 	.word	0x00000002
        /*0030*/ 	.string	""
        /*0030*/ 	.string	"ptxas"
        /*0030*/ 	.string	"Cuda compilation tools, release 13.0, V13.0.88"
        /*0030*/ 	.string	"Build cuda_13.0.r13.0/compiler.36424714_0"
        /*0030*/ 	.string	"-arch sm_100 -m 64 "



//--------------------- .note.nv.cuinfo           --------------------------
	.section	.note.nv.cuinfo,"",@"SHT_NOTE"
	.sectionflags	@"SHF_NOTE_NV_CUINFO"
        /*0018*/ 	.short	0x0002
        /*001a*/ 	.short	0x0064
        /*001c*/ 	.short	0x0082
	.zero		2


//--------------------- .nv.info                  --------------------------
	.section	.nv.info,"",@"SHT_CUDA_INFO"
	.align	4


	//----- nvinfo : EIATTR_REGCOUNT
	.align		4
        /*0000*/ 	.byte	0x04, 0x2f
        /*0002*/ 	.short	(.L_1 - .L_0)
	.align		4
.L_0:
        /*0004*/ 	.word	index@(_Z6phase1Piiim)
        /*0008*/ 	.word	0x0000001c


	//----- nvinfo : EIATTR_FRAME_SIZE
	.align		4
.L_1:
        /*000c*/ 	.byte	0x04, 0x11
        /*000e*/ 	.short	(.L_3 - .L_2)
	.align		4
.L_2:
        /*0010*/ 	.word	index@(_Z6phase1Piiim)
        /*0014*/ 	.word	0x00000000


	//----- nvinfo : EIATTR_REGCOUNT
	.align		4
.L_3:
        /*0018*/ 	.byte	0x04, 0x2f
        /*001a*/ 	.short	(.L_5 - .L_4)
	.align		4
.L_4:
        /*001c*/ 	.word	index@(_Z6phase2Piiim)
        /*0020*/ 	.word	0x00000020


	//----- nvinfo : EIATTR_FRAME_SIZE
	.align		4
.L_5:
        /*0024*/ 	.byte	0x04, 0x11
        /*0026*/ 	.short	(.L_7 - .L_6)
	.align		4
.L_6:
        /*0028*/ 	.word	index@(_Z6phase2Piiim)
        /*002c*/ 	.word	0x00000000


	//----- nvinfo : EIATTR_REGCOUNT
	.align		4
.L_7:
        /*0030*/ 	.byte	0x04, 0x2f
        /*0032*/ 	.short	(.L_9 - .L_8)
	.align		4
.L_8:
        /*0034*/ 	.word	index@(_Z6phase3Piiim)
        /*0038*/ 	.word	0x0000001f


	//----- nvinfo : EIATTR_FRAME_SIZE
	.align		4
.L_9:
        /*003c*/ 	.byte	0x04, 0x11
        /*003e*/ 	.short	(.L_11 - .L_10)
	.align		4
.L_10:
        /*0040*/ 	.word	index@(_Z6phase3Piiim)
        /*0044*/ 	.word	0x00000000


	//----- nvinfo : EIATTR_MIN_STACK_SIZE
	.align		4
.L_11:
        /*0048*/ 	.byte	0x04, 0x12
        /*004a*/ 	.short	(.L_13 - .L_12)
	.align		4
.L_12:
        /*004c*/ 	.word	index@(_Z6phase3Piiim)
        /*0050*/ 	.word	0x00000000


	//----- nvinfo : EIATTR_MIN_STACK_SIZE
	.align		4
.L_13:
        /*0054*/ 	.byte	0x04, 0x12
        /*0056*/ 	.short	(.L_15 - .L_14)
	.align		4
.L_14:
        /*0058*/ 	.word	index@(_Z6phase2Piiim)
        /*005c*/ 	.word	0x00000000


	//----- nvinfo : EIATTR_MIN_STACK_SIZE
	.align		4
.L_15:
        /*0060*/ 	.byte	0x04, 0x12
        /*0062*/ 	.short	(.L_17 - .L_16)
	.align		4
.L_16:
        /*0064*/ 	.word	index@(_Z6phase1Piiim)
        /*0068*/ 	.word	0x00000000
.L_17:


//--------------------- .nv.compat                --------------------------
	.section	.nv.compat,"",@"SHT_CUDA_COMPAT_INFO"
	.align	4
        /*0000*/ 	.byte	0x02, 0x09, 0x00, 0x00, 0x02, 0x02, 0x01, 0x00, 0x02, 0x05, 0x05, 0x00, 0x03, 0x07, 0x01, 0x01
        /*0010*/ 	.byte	0x02, 0x03, 0x00, 0x00, 0x02, 0x06, 0x01, 0x00, 0x04, 0x0b, 0x08, 0x00, 0x09, 0x00, 0x00, 0x00
        /*0020*/ 	.byte	0x00, 0x00, 0x00, 0x00


//--------------------- .nv.info._Z6phase3Piiim   --------------------------
	.section	.nv.info._Z6phase3Piiim,"",@"SHT_CUDA_INFO"
	.sectionflags	@""
	.align	4


	//----- nvinfo : EIATTR_CUDA_API_VERSION
	.align		4
        /*0000*/ 	.byte	0x04, 0x37
        /*0002*/ 	.short	(.L_19 - .L_18)
.L_18:
        /*0004*/ 	.word	0x00000082


	//----- nvinfo : EIATTR_KPARAM_INFO
	.align		4
.L_19:
        /*0008*/ 	.byte	0x04, 0x17
        /*000a*/ 	.short	(.L_21 - .L_20)
.L_20:
        /*000c*/ 	.word	0x00000000
        /*0010*/ 	.short	0x0003
        /*0012*/ 	.short	0x0010
        /*0014*/ 	.byte	0x00, 0xf0, 0x21, 0x00


	//----- nvinfo : EIATTR_KPARAM_INFO
	.align		4
.L_21:
        /*0018*/ 	.byte	0x04, 0x17
        /*001a*/ 	.short	(.L_23 - .L_22)
.L_22:
        /*001c*/ 	.word	0x00000000
        /*0020*/ 	.short	0x0002
        /*0022*/ 	.short	0x000c
        /*0024*/ 	.byte	0x00, 0xf0, 0x11, 0x00


	//----- nvinfo : EIATTR_KPARAM_INFO
	.align		4
.L_23:
        /*0028*/ 	.byte	0x04, 0x17
        /*002a*/ 	.short	(.L_25 - .L_24)
.L_24:
        /*002c*/ 	.word	0x00000000
        /*0030*/ 	.short	0x0001
        /*0032*/ 	.short	0x0008
        /*0034*/ 	.byte	0x00, 0xf0, 0x11, 0x00


	//----- nvinfo : EIATTR_KPARAM_INFO
	.align		4
.L_25:
        /*0038*/ 	.byte	0x04, 0x17
        /*003a*/ 	.short	(.L_27 - .L_26)
.L_26:
        /*003c*/ 	.word	0x00000000
        /*0040*/ 	.short	0x0000
        /*0042*/ 	.short	0x0000
        /*0044*/ 	.byte	0x00, 0xf5, 0x21, 0x00


	//----- nvinfo : EIATTR_SPARSE_MMA_MASK
	.align		4
.L_27:
        /*0048*/ 	.byte	0x03, 0x50
        /*004a*/ 	.short	0x0000


	//----- nvinfo : EIATTR_MAXREG_COUNT
	.align		4
        /*004c*/ 	.byte	0x03, 0x1b
        /*004e*/ 	.short	0x00ff


	//----- nvinfo : EIATTR_NUM_BARRIERS
	.align		4
        /*0050*/ 	.byte	0x02, 0x4c
        /*0052*/ 	.byte	0x01
	.zero		1


	//----- nvinfo : EIATTR_MERCURY_ISA_VERSION
	.align		4
        /*0054*/ 	.byte	0x03, 0x5f
        /*0056*/ 	.short	0x0101


	//----- nvinfo : EIATTR_VRC_CTA_INIT_COUNT
	.align		4
        /*0058*/ 	.byte	0x02, 0x4a
	.zero		1
	.zero		1


	//----- nvinfo : EIATTR_EXIT_INSTR_OFFSETS
	.align		4
        /*005c*/ 	.byte	0x04, 0x1c
        /*005e*/ 	.short	(.L_29 - .L_28)


	//   ....[0]....
.L_28:
        /*0060*/ 	.word	0x00000060


	//   ....[1]....
        /*0064*/ 	.word	0x00000700


	//   ....[2]....
        /*0068*/ 	.word	0x00000720


	//   ....[3]....
        /*006c*/ 	.word	0x00001220


	//----- nvinfo : EIATTR_CRS_STACK_SIZE
	.align		4
.L_29:
        /*0070*/ 	.byte	0x04, 0x1e
        /*0072*/ 	.short	(.L_31 - .L_30)
.L_30:
        /*0074*/ 	.word	0x00000000


	//----- nvinfo : EIATTR_CBANK_PARAM_SIZE
	.align		4
.L_31:
        /*0078*/ 	.byte	0x03, 0x19
        /*007a*/ 	.short	0x0018


	//----- nvinfo : EIATTR_PARAM_CBANK
	.align		4
        /*007c*/ 	.byte	0x04, 0x0a
        /*007e*/ 	.short	(.L_33 - .L_32)
	.align		4
.L_32:
        /*0080*/ 	.word	index@(.nv.constant0._Z6phase3Piiim)
        /*0084*/ 	.short	0x0380
        /*0086*/ 	.short	0x0018


	//----- nvinfo : EIATTR_SW_WAR
	.align		4
.L_33:
        /*0088*/ 	.byte	0x04, 0x36
        /*008a*/ 	.short	(.L_35 - .L_34)
.L_34:
        /*008c*/ 	.word	0x00000008
.L_35:


//--------------------- .nv.info._Z6phase2Piiim   --------------------------
	.section	.nv.info._Z6phase2Piiim,"",@"SHT_CUDA_INFO"
	.sectionflags	@""
	.align	4


	//----- nvinfo : EIATTR_CUDA_API_VERSION
	.align		4
        /*0000*/ 	.byte	0x04, 0x37
        /*0002*/ 	.short	(.L_37 - .L_36)
.L_36:
        /*0004*/ 	.word	0x00000082


	//----- nvinfo : EIATTR_KPARAM_INFO
	.align		4
.L_37:
        /*0008*/ 	.byte	0x04, 0x17
        /*000a*/ 	.short	(.L_39 - .L_38)
.L_38:
        /*000c*/ 	.word	0x00000000
        /*0010*/ 	.short	0x0003
        /*0012*/ 	.short	0x0010
        /*0014*/ 	.byte	0x00, 0xf0, 0x21, 0x00


	//----- nvinfo : EIATTR_KPARAM_INFO
	.align		4
.L_39:
        /*0018*/ 	.byte	0x04, 0x17
        /*001a*/ 	.short	(.L_41 - .L_40)
.L_40:
        /*001c*/ 	.word	0x00000000
        /*0020*/ 	.short	0x0002
        /*0022*/ 	.short	0x000c
        /*0024*/ 	.byte	0x00, 0xf0, 0x11, 0x00


	//----- nvinfo : EIATTR_KPARAM_INFO
	.align		4
.L_41:
        /*0028*/ 	.byte	0x04, 0x17
        /*002a*/ 	.short	(.L_43 - .L_42)
.L_42:
        /*002c*/ 	.word	0x00000000
        /*0030*/ 	.short	0x0001
        /*0032*/ 	.short	0x0008
        /*0034*/ 	.byte	0x00, 0xf0, 0x11, 0x00


	//----- nvinfo : EIATTR_KPARAM_INFO
	.align		4
.L_43:
        /*0038*/ 	.byte	0x04, 0x17
        /*003a*/ 	.short	(.L_45 - .L_44)
.L_44:
        /*003c*/ 	.word	0x00000000
        /*0040*/ 	.short	0x0000
        /*0042*/ 	.short	0x0000
        /*0044*/ 	.byte	0x00, 0xf5, 0x21, 0x00


	//----- nvinfo : EIATTR_SPARSE_MMA_MASK
	.align		4
.L_45:
        /*0048*/ 	.byte	0x03, 0x50
        /*004a*/ 	.short	0x0000


	//----- nvinfo : EIATTR_MAXREG_COUNT
	.align		4
        /*004c*/ 	.byte	0x03, 0x1b
        /*004e*/ 	.short	0x00ff


	//----- nvinfo : EIATTR_NUM_BARRIERS
	.align		4
        /*0050*/ 	.byte	0x02, 0x4c
        /*0052*/ 	.byte	0x01
	.zero		1


	//----- nvinfo : EIATTR_MERCURY_ISA_VERSION
	.align		4
        /*0054*/ 	.byte	0x03, 0x5f
        /*0056*/ 	.short	0x0101


	//----- nvinfo : EIATTR_VRC_CTA_INIT_COUNT
	.align		4
        /*0058*/ 	.byte	0x02, 0x4a
	.zero		1
	.zero		1


	//----- nvinfo : EIATTR_EXIT_INSTR_OFFSETS
	.align		4
        /*005c*/ 	.byte	0x04, 0x1c
        /*005e*/ 	.short	(.L_47 - .L_46)


	//   ....[0]....
.L_46:
        /*0060*/ 	.word	0x00000040


	//   ....[1]....
        /*0064*/ 	.word	0x00000770


	//   ....[2]....
        /*0068*/ 	.word	0x000012a0


	//   ....[3]....
        /*006c*/ 	.word	0x000016a0


	//----- nvinfo : EIATTR_CRS_STACK_SIZE
	.align		4
.L_47:
        /*0070*/ 	.byte	0x04, 0x1e
        /*0072*/ 	.short	(.L_49 - .L_48)
.L_48:
        /*0074*/ 	.word	0x00000000


	//----- nvinfo : EIATTR_CBANK_PARAM_SIZE
	.align		4
.L_49:
        /*0078*/ 	.byte	0x03, 0x19
        /*007a*/ 	.short	0x0018


	//----- nvinfo : EIATTR_PARAM_CBANK
	.align		4
        /*007c*/ 	.byte	0x04, 0x0a
        /*007e*/ 	.short	(.L_51 - .L_50)
	.align		4
.L_50:
        /*0080*/ 	.word	index@(.nv.constant0._Z6phase2Piiim)
        /*0084*/ 	.short	0x0380
        /*0086*/ 	.short	0x0018


	//----- nvinfo : EIATTR_SW_WAR
	.align		4
.L_51:
        /*0088*/ 	.byte	0x04, 0x36
        /*008a*/ 	.short	(.L_53 - .L_52)
.L_52:
        /*008c*/ 	.word	0x00000008
.L_53:


//--------------------- .nv.info._Z6phase1Piiim   --------------------------
	.section	.nv.info._Z6phase1Piiim,"",@"SHT_CUDA_INFO"
	.sectionflags	@""
	.align	4


	//----- nvinfo : EIATTR_CUDA_API_VERSION
	.align		4
        /*0000*/ 	.byte	0x04, 0x37
        /*0002*/ 	.short	(.L_55 - .L_54)
.L_54:
        /*0004*/ 	.word	0x00000082


	//----- nvinfo : EIATTR_KPARAM_INFO
	.align		4
.L_55:
        /*0008*/ 	.byte	0x04, 0x17
        /*000a*/ 	.short	(.L_57 - .L_56)
.L_56:
        /*000c*/ 	.word	0x00000000
        /*0010*/ 	.short	0x0003
        /*0012*/ 	.short	0x0010
        /*0014*/ 	.byte	0x00, 0xf0, 0x21, 0x00


	//----- nvinfo : EIATTR_KPARAM_INFO
	.align		4
.L_57:
        /*0018*/ 	.byte	0x04, 0x17
        /*001a*/ 	.short	(.L_59 - .L_58)
.L_58:
        /*001c*/ 	.word	0x00000000
        /*0020*/ 	.short	0x0002
        /*0022*/ 	.short	0x000c
        /*0024*/ 	.byte	0x00, 0xf0, 0x11, 0x00


	//----- nvinfo : EIATTR_KPARAM_INFO
	.align		4
.L_59:
        /*0028*/ 	.byte	0x04, 0x17
        /*002a*/ 	.short	(.L_61 - .L_60)
.L_60:
        /*002c*/ 	.word	0x00000000
        /*0030*/ 	.short	0x0001
        /*0032*/ 	.short	0x0008
        /*0034*/ 	.byte	0x00, 0xf0, 0x11, 0x00


	//----- nvinfo : EIATTR_KPARAM_INFO
	.align		4
.L_61:
        /*0038*/ 	.byte	0x04, 0x17
        /*003a*/ 	.short	(.L_63 - .L_62)
.L_62:
        /*003c*/ 	.word	0x00000000
        /*0040*/ 	.short	0x0000
        /*0042*/ 	.short	0x0000
        /*0044*/ 	.byte	0x00, 0xf5, 0x21, 0x00


	//----- nvinfo : EIATTR_SPARSE_MMA_MASK
	.align		4
.L_63:
        /*0048*/ 	.byte	0x03, 0x50
        /*004a*/ 	.short	0x0000


	//----- nvinfo : EIATTR_MAXREG_COUNT
	.align		4
        /*004c*/ 	.byte	0x03, 0x1b
        /*004e*/ 	.short	0x00ff


	//----- nvinfo : EIATTR_NUM_BARRIERS
	.align		4
        /*0050*/ 	.byte	0x02, 0x4c
        /*0052*/ 	.byte	0x01
	.zero		1


	//----- nvinfo : EIATTR_MERCURY_ISA_VERSION
	.align		4
        /*0054*/ 	.byte	0x03, 0x5f
        /*0056*/ 	.short	0x0101


	//----- nvinfo : EIATTR_VRC_CTA_INIT_COUNT
	.align		4
        /*0058*/ 	.byte	0x02, 0x4a
	.zero		1
	.zero		1


	//----- nvinfo : EIATTR_EXIT_INSTR_OFFSETS
	.align		4
        /*005c*/ 	.byte	0x04, 0x1c
        /*005e*/ 	.short	(.L_65 - .L_64)


	//   ....[0]....
.L_64:
        /*0060*/ 	.word	0x00000820


	//   ....[1]....
        /*0064*/ 	.word	0x00000d00


	//----- nvinfo : EIATTR_CRS_STACK_SIZE
	.align		4
.L_65:
        /*0068*/ 	.byte	0x04, 0x1e
        /*006a*/ 	.short	(.L_67 - .L_66)
.L_66:
        /*006c*/ 	.word	0x00000000


	//----- nvinfo : EIATTR_CBANK_PARAM_SIZE
	.align		4
.L_67:
        /*0070*/ 	.byte	0x03, 0x19
        /*0072*/ 	.short	0x0018


	//----- nvinfo : EIATTR_PARAM_CBANK
	.align		4
        /*0074*/ 	.byte	0x04, 0x0a
        /*0076*/ 	.short	(.L_69 - .L_68)
	.align		4
.L_68:
        /*0078*/ 	.word	index@(.nv.constant0._Z6phase1Piiim)
        /*007c*/ 	.short	0x0380
        /*007e*/ 	.short	0x0018


	//----- nvinfo : EIATTR_SW_WAR
	.align		4
.L_69:
        /*0080*/ 	.byte	0x04, 0x36
        /*0082*/ 	.short	(.L_71 - .L_70)
.L_70:
        /*0084*/ 	.word	0x00000008
.L_71:


//--------------------- .nv.callgraph             --------------------------
	.section	.nv.callgraph,"",@"SHT_CUDA_CALLGRAPH"
	.align	4
	.sectionentsize	8
	.align		4
        /*0000*/ 	.word	0x00000000
	.align		4
        /*0004*/ 	.word	0xffffffff
	.align		4
        /*0008*/ 	.word	0x00000000
	.align		4
        /*000c*/ 	.word	0xfffffffe
	.align		4
        /*0010*/ 	.word	0x00000000
	.align		4
        /*0014*/ 	.word	0xfffffffd
	.align		4
        /*0018*/ 	.word	0x00000000
	.align		4
        /*001c*/ 	.word	0xfffffffc


//--------------------- .text._Z6phase3Piiim      --------------------------
	.section	.text._Z6phase3Piiim,"ax",@progbits
	.align	128
        .global         _Z6phase3Piiim
        .type           _Z6phase3Piiim,@function
        .size           _Z6phase3Piiim,(.L_x_51 - _Z6phase3Piiim)
        .other          _Z6phase3Piiim,@"STO_CUDA_ENTRY STV_DEFAULT"
_Z6phase3Piiim:
.text._Z6phase3Piiim:
[----:B------:R-:W-:Y:S01]  /*0000*/  LDC R1, c[0x0][0x37c] ;  /* 0x0000df00ff017b82 */ /* 0x000fe20000000800 */
[----:B------:R-:W0:Y:S07]  /*0010*/  S2R R5, SR_CTAID.X ;  /* 0x0000000000057919 */ /* 0x000e2e0000002500 */
[----:B------:R-:W1:Y:S08]  /*0020*/  S2UR UR4, SR_CTAID.Y ;  /* 0x00000000000479c3 */ /* 0x000e700000002600 */
[----:B------:R-:W1:Y:S02]  /*0030*/  LDC R4, c[0x0][0x388] ;  /* 0x0000e200ff047b82 */ /* 0x000e640000000800 */
[----:B-1----:R-:W-:-:S04]  /*0040*/  ISETP.NE.AND P0, PT, R4, UR4, PT ;  /* 0x0000000404007c0c */ /* 0x002fc8000bf05270 */
[----:B0-----:R-:W-:-:S13]  /*0050*/  ISETP.EQ.OR P0, PT, R5, R4, !P0 ;  /* 0x000000040500720c */ /* 0x001fda0004702670 */
[----:B------:R-:W-:Y:S05]  /*0060*/  @P0 EXIT ;  /* 0x000000000000094d */ /* 0x000fea0003800000 */
[----:B------:R-:W0:Y:S01]  /*0070*/  S2R R8, SR_TID.X ;  /* 0x0000000000087919 */ /* 0x000e220000002100 */
[----:B------:R-:W1:Y:S01]  /*0080*/  LDC R2, c[0x0][0x38c] ;  /* 0x0000e300ff027b82 */ /* 0x000e620000000800 */
[----:B------:R-:W-:Y:S01]  /*0090*/  IMAD.SHL.U32 R3, R4, 0x40, RZ ;  /* 0x0000004004037824 */ /* 0x000fe200078e00ff */
[----:B------:R-:W2:Y:S01]  /*00a0*/  LDCU.64 UR10, c[0x0][0x390] ;  /* 0x00007200ff0a77ac */ /* 0x000ea20008000a00 */
[----:B------:R-:W3:Y:S01]  /*00b0*/  S2R R0, SR_TID.Y ;  /* 0x0000000000007919 */ /* 0x000ee20000002200 */
[----:B------:R-:W4:Y:S02]  /*00c0*/  LDCU.64 UR8, c[0x0][0x358] ;  /* 0x00006b00ff0877ac */ /* 0x000f240008000a00 */
[----:B------:R-:W-:Y:S02]  /*00d0*/  SHF.R.S32.HI R21, RZ, 0x1f, R3 ;  /* 0x0000001fff157819 */ /* 0x000fe40000011403 */
[----:B------:R-:W2:Y:S01]  /*00e0*/  LDC.64 R18, c[0x0][0x380] ;  /* 0x0000e000ff127b82 */ /* 0x000ea20000000a00 */
[----:B0-----:R-:W-:-:S02]  /*00f0*/  IMAD.SHL.U32 R12, R8, 0x2, RZ ;  /* 0x00000002080c7824 */ /* 0x001fc400078e00ff */
[----:B---3--:R-:W-:Y:S02]  /*0100*/  IMAD.SHL.U32 R4, R0, 0x2, RZ ;  /* 0x0000000200047824 */ /* 0x008fe400078e00ff */
[----:B------:R-:W-:Y:S02]  /*0110*/  IMAD R5, R5, 0x40, R12 ;  /* 0x0000004005057824 */ /* 0x000fe400078e020c */
[----:B------:R-:W-:Y:S02]  /*0120*/  IMAD.IADD R16, R4, 0x1, R3 ;  /* 0x0000000104107824 */ /* 0x000fe400078e0203 */
[C---:B--2---:R-:W-:Y:S01]  /*0130*/  IMAD.WIDE.U32 R14, R5.reuse, UR10, R18 ;  /* 0x0000000a050e7c25 */ /* 0x044fe2000f8e0012 */
[----:B------:R-:W-:Y:S02]  /*0140*/  SHF.R.S32.HI R6, RZ, 0x1f, R5 ;  /* 0x0000001fff067819 */ /* 0x000fe40000011405 */
[----:B------:R-:W-:-:S03]  /*0150*/  VIMNMX R7, PT, PT, R5, R16, !PT ;  /* 0x0000001005077248 */ /* 0x000fc60007fe0100 */
[----:B------:R-:W-:Y:S01]  /*0160*/  IMAD R6, R6, UR10, RZ ;  /* 0x0000000a06067c24 */ /* 0x000fe2000f8e02ff */
[----:B-1----:R-:W-:-:S03]  /*0170*/  ISETP.GE.AND P5, PT, R7, R2, PT ;  /* 0x000000020700720c */ /* 0x002fc60003fa6270 */
[----:B------:R-:W-:-:S04]  /*0180*/  IMAD R7, R5, UR11, R6 ;  /* 0x0000000b05077c24 */ /* 0x000fc8000f8e0206 */
[----:B------:R-:W-:-:S06]  /*0190*/  IMAD.IADD R7, R15, 0x1, R7 ;  /* 0x000000010f077824 */ /* 0x000fcc00078e0207 */
[----:B------:R-:W-:-:S05]  /*01a0*/  @!P5 IADD3 R6, P0, PT, R4, R3, RZ ;  /* 0x000000030406d210 */ /* 0x000fca0007f1e0ff */
[----:B------:R-:W-:Y:S01]  /*01b0*/  @!P5 IMAD.X R9, RZ, RZ, R21, P0 ;  /* 0x000000ffff09d224 */ /* 0x000fe200000e0615 */
[----:B------:R-:W-:-:S04]  /*01c0*/  @!P5 LEA R24, P0, R6, R14, 0x2 ;  /* 0x0000000e0618d211 */ /* 0x000fc800078010ff */
[----:B------:R-:W-:-:S05]  /*01d0*/  @!P5 LEA.HI.X R25, R6, R7, R9, 0x2, P0 ;  /* 0x000000070619d211 */ /* 0x000fca00000f1409 */
[----:B----4-:R0:W2:Y:S01]  /*01e0*/  @!P5 LDG.E R24, desc[UR8][R24.64] ;  /* 0x000000081818d981 */ /* 0x0100a2000c1e1900 */
[----:B------:R-:W-:Y:S01]  /*01f0*/  VIADD R10, R16, 0x1 ;  /* 0x00000001100a7836 */ /* 0x000fe20000000000 */
[----:B------:R-:W1:Y:S01]  /*0200*/  S2UR UR6, SR_CgaCtaId ;  /* 0x00000000000679c3 */ /* 0x000e620000008800 */
[C---:B------:R-:W-:Y:S01]  /*0210*/  VIADD R11, R5.reuse, 0x1 ;  /* 0x00000001050b7836 */ /* 0x040fe20000000000 */
[----:B------:R-:W-:Y:S01]  /*0220*/  USHF.L.U32 UR4, UR4, 0x6, URZ ;  /* 0x0000000604047899 */ /* 0x000fe200080006ff */
[----:B------:R-:W-:Y:S01]  /*0230*/  IMAD.IADD R17, R12, 0x1, R3 ;  /* 0x000000010c117824 */ /* 0x000fe200078e0203 */
[----:B------:R-:W-:Y:S01]  /*0240*/  VIMNMX R9, PT, PT, R5, R10, !PT ;  /* 0x0000000a05097248 */ /* 0x000fe20007fe0100 */
[----:B------:R-:W-:Y:S01]  /*0250*/  UMOV UR5, 0x400 ;  /* 0x0000040000057882 */ /* 0x000fe20000000000 */
[----:B------:R-:W-:Y:S01]  /*0260*/  SHF.R.S32.HI R12, RZ, 0x1f, R11 ;  /* 0x0000001fff0c7819 */ /* 0x000fe2000001140b */
[----:B------:R-:W-:Y:S01]  /*0270*/  VIADD R23, R17, 0x1 ;  /* 0x0000000111177836 */ /* 0x000fe20000000000 */
[----:B------:R-:W-:Y:S01]  /*0280*/  ISETP.GE.AND P0, PT, R9, R2, PT ;  /* 0x000000020900720c */ /* 0x000fe20003f06270 */
[----:B------:R-:W-:Y:S01]  /*0290*/  VIADD R6, R4, UR4 ;  /* 0x0000000404067c36 */ /* 0x000fe20008000000 */
[----:B------:R-:W-:Y:S01]  /*02a0*/  VIMNMX R9, PT, PT, R16, R11, !PT ;  /* 0x0000000b10097248 */ /* 0x000fe20007fe0100 */
[----:B------:R-:W-:-:S02]  /*02b0*/  IMAD R12, R12, UR10, RZ ;  /* 0x0000000a0c0c7c24 */ /* 0x000fc4000f8e02ff */
[C---:B------:R-:W-:Y:S01]  /*02c0*/  VIADD R22, R6.reuse, 0x1 ;  /* 0x0000000106167836 */ /* 0x040fe20000000000 */
[----:B------:R-:W-:Y:S02]  /*02d0*/  ISETP.GE.AND P1, PT, R9, R2, PT ;  /* 0x000000020900720c */ /* 0x000fe40003f26270 */
[----:B------:R-:W-:Y:S02]  /*02e0*/  VIMNMX R9, PT, PT, R6, R17, !PT ;  /* 0x0000001106097248 */ /* 0x000fe40007fe0100 */
[----:B------:R-:W-:-:S03]  /*02f0*/  VIMNMX R13, PT, PT, R17, R22, !PT ;  /* 0x00000016110d7248 */ /* 0x000fc60007fe0100 */
[----:B------:R-:W-:Y:S01]  /*0300*/  @!P0 IADD3 R15, P2, P3, R3, -UR4, R6 ;  /* 0x80000004030f8c10 */ /* 0x000fe2000fb5e006 */
[----:B-1----:R-:W-:-:S03]  /*0310*/  ULEA UR5, UR6, UR5, 0x18 ;  /* 0x0000000506057291 */ /* 0x002fc6000f8ec0ff */
[----:B------:R-:W-:Y:S02]  /*0320*/  @!P0 LEA R14, P4, R15, R14, 0x2 ;  /* 0x0000000e0f0e8211 */ /* 0x000fe400078810ff */
[----:B------:R-:W-:Y:S02]  /*0330*/  @!P0 IADD3.X R16, PT, PT, R21, -0x1, RZ, P2, P3 ;  /* 0xffffffff15108810 */ /* 0x000fe400017e64ff */
[-C--:B------:R-:W-:Y:S01]  /*0340*/  ISETP.GE.AND P2, PT, R9, R2.reuse, PT ;  /* 0x000000020900720c */ /* 0x080fe20003f46270 */
[----:B------:R-:W-:Y:S01]  /*0350*/  IMAD R9, R11, UR11, R12 ;  /* 0x0000000b0b097c24 */ /* 0x000fe2000f8e020c */
[----:B------:R-:W-:Y:S02]  /*0360*/  @!P0 LEA.HI.X R15, R15, R7, R16, 0x2, P4 ;  /* 0x000000070f0f8211 */ /* 0x000fe400020f1410 */
[-C--:B------:R-:W-:Y:S02]  /*0370*/  ISETP.GE.AND P3, PT, R13, R2.reuse, PT ;  /* 0x000000020d00720c */ /* 0x080fe40003f66270 */
[----:B------:R-:W-:Y:S01]  /*0380*/  VIMNMX R7, PT, PT, R10, R11, !PT ;  /* 0x0000000b0a077248 */ /* 0x000fe20007fe0100 */
[----:B------:R-:W-:Y:S01]  /*0390*/  IMAD.WIDE.U32 R10, R11, UR10, R18 ;  /* 0x0000000a0b0a7c25 */ /* 0x000fe2000f8e0012 */
[----:B------:R-:W-:Y:S01]  /*03a0*/  @!P1 IADD3 R13, P6, PT, R4, R3, RZ ;  /* 0x00000003040d9210 */ /* 0x000fe20007fde0ff */
[----:B------:R1:W3:Y:S01]  /*03b0*/  @!P0 LDG.E R14, desc[UR8][R14.64+0x4] ;  /* 0x000004080e0e8981 */ /* 0x0002e2000c1e1900 */
[----:B------:R-:W-:Y:S01]  /*03c0*/  ISETP.GE.AND P4, PT, R7, R2, PT ;  /* 0x000000020700720c */ /* 0x000fe20003f86270 */
[----:B------:R-:W-:Y:S01]  /*03d0*/  IMAD.IADD R20, R11, 0x1, R9 ;  /* 0x000000010b147824 */ /* 0x000fe200078e0209 */
[----:B------:R-:W-:Y:S01]  /*03e0*/  LEA R7, R8, UR5, 0x3 ;  /* 0x0000000508077c11 */ /* 0x000fe2000f8e18ff */
[----:B------:R-:W-:Y:S01]  /*03f0*/  @!P1 IMAD.X R9, RZ, RZ, R21, P6 ;  /* 0x000000ffff099224 */ /* 0x000fe200030e0615 */
[----:B------:R-:W-:-:S02]  /*0400*/  @!P1 LEA R12, P6, R13, R10, 0x2 ;  /* 0x0000000a0d0c9211 */ /* 0x000fc400078c10ff */
[----:B------:R-:W-:Y:S02]  /*0410*/  SHF.R.S32.HI R11, RZ, 0x1f, R17 ;  /* 0x0000001fff0b7819 */ /* 0x000fe40000011411 */
[----:B------:R-:W-:Y:S02]  /*0420*/  SHF.R.S32.HI R16, RZ, 0x1f, R23 ;  /* 0x0000001fff107819 */ /* 0x000fe40000011417 */
[----:B------:R-:W-:Y:S01]  /*0430*/  @!P1 LEA.HI.X R13, R13, R20, R9, 0x2, P6 ;  /* 0x000000140d0d9211 */ /* 0x000fe200030f1409 */
[----:B------:R-:W-:Y:S02]  /*0440*/  IMAD R9, R0, 0x200, R7 ;  /* 0x0000020000097824 */ /* 0x000fe400078e0207 */
[----:B------:R-:W-:Y:S02]  /*0450*/  IMAD R26, R11, UR10, RZ ;  /* 0x0000000a0b1a7c24 */ /* 0x000fe4000f8e02ff */
[----:B------:R-:W-:Y:S01]  /*0460*/  IMAD R16, R16, UR10, RZ ;  /* 0x0000000a10107c24 */ /* 0x000fe2000f8e02ff */
[----:B------:R-:W4:Y:S01]  /*0470*/  @!P1 LDG.E R12, desc[UR8][R12.64] ;  /* 0x000000080c0c9981 */ /* 0x000f22000c1e1900 */
[----:B0-----:R-:W-:-:S02]  /*0480*/  IMAD R25, R17, UR11, R26 ;  /* 0x0000000b11197c24 */ /* 0x001fc4000f8e021a */
[----:B------:R-:W-:Y:S02]  /*0490*/  IMAD R27, R23, UR11, R16 ;  /* 0x0000000b171b7c24 */ /* 0x000fe4000f8e0210 */
[----:B------:R-:W-:-:S04]  /*04a0*/  IMAD.WIDE.U32 R16, R17, UR10, R18 ;  /* 0x0000000a11107c25 */ /* 0x000fc8000f8e0012 */
[----:B------:R-:W-:-:S04]  /*04b0*/  IMAD.WIDE.U32 R18, R23, UR10, R18 ;  /* 0x0000000a17127c25 */ /* 0x000fc8000f8e0012 */
[----:B------:R-:W-:Y:S01]  /*04c0*/  IMAD.IADD R17, R17, 0x1, R25 ;  /* 0x0000000111117824 */ /* 0x000fe200078e0219 */
[-C--:B------:R-:W-:Y:S01]  /*04d0*/  VIMNMX R25, PT, PT, R22, R23.reuse, !PT ;  /* 0x0000001716197248 */ /* 0x080fe20007fe0100 */
[----:B------:R-:W-:Y:S01]  /*04e0*/  IMAD.IADD R19, R19, 0x1, R27 ;  /* 0x0000000113137824 */ /* 0x000fe200078e021b */
[C---:B------:R-:W-:Y:S01]  /*04f0*/  VIMNMX R23, PT, PT, R6.reuse, R23, !PT ;  /* 0x0000001706177248 */ /* 0x040fe20007fe0100 */
[----:B------:R-:W-:-:S05]  /*0500*/  IMAD.WIDE.U32 R16, R6, 0x4, R16 ;  /* 0x0000000406107825 */ /* 0x000fca00078e0010 */
[----:B------:R-:W5:Y:S04]  /*0510*/  @!P3 LDG.E R22, desc[UR8][R16.64+0x4] ;  /* 0x000004081016b981 */ /* 0x000f68000c1e1900 */
[----:B--2---:R0:W-:Y:S01]  /*0520*/  @!P5 STS [R9], R24 ;  /* 0x000000180900d388 */ /* 0x0041e20000000800 */
[----:B------:R-:W-:-:S04]  /*0530*/  @!P4 IADD3 R11, P5, P6, R3, -UR4, R6 ;  /* 0x80000004030bcc10 */ /* 0x000fc8000febe006 */
[----:B------:R-:W-:Y:S02]  /*0540*/  @!P4 IADD3.X R21, PT, PT, R21, -0x1, RZ, P5, P6 ;  /* 0xffffffff1515c810 */ /* 0x000fe40002fec4ff */
[C---:B------:R-:W-:Y:S02]  /*0550*/  @!P4 LEA R10, P5, R11.reuse, R10, 0x2 ;  /* 0x0000000a0b0ac211 */ /* 0x040fe400078a10ff */
[C---:B------:R-:W-:Y:S02]  /*0560*/  LEA R18, P6, R6.reuse, R18, 0x2 ;  /* 0x0000001206127211 */ /* 0x040fe400078c10ff */
[----:B------:R-:W-:Y:S02]  /*0570*/  @!P4 LEA.HI.X R11, R11, R20, R21, 0x2, P5 ;  /* 0x000000140b0bc211 */ /* 0x000fe400028f1415 */
[----:B------:R-:W-:Y:S01]  /*0580*/  ISETP.GE.AND P5, PT, R23, R2, PT ;  /* 0x000000021700720c */ /* 0x000fe20003fa6270 */
[----:B------:R-:W2:Y:S01]  /*0590*/  @!P2 LDG.E R20, desc[UR8][R16.64] ;  /* 0x000000081014a981 */ /* 0x000ea2000c1e1900 */
[----:B------:R-:W-:-:S02]  /*05a0*/  LEA.HI.X R19, R6, R19, RZ, 0x2, P6 ;  /* 0x0000001306137211 */ /* 0x000fc400030f14ff */
[----:B------:R-:W-:Y:S01]  /*05b0*/  ISETP.GE.AND P6, PT, R25, R2, PT ;  /* 0x000000021900720c */ /* 0x000fe20003fc6270 */
[----:B------:R1:W4:Y:S08]  /*05c0*/  @!P4 LDG.E R26, desc[UR8][R10.64+0x4] ;  /* 0x000004080a1ac981 */ /* 0x000330000c1e1900 */
[----:B0-----:R-:W4:Y:S04]  /*05d0*/  @!P5 LDG.E R24, desc[UR8][R18.64] ;  /* 0x000000081218d981 */ /* 0x001f28000c1e1900 */
[----:B------:R-:W4:Y:S01]  /*05e0*/  @!P6 LDG.E R28, desc[UR8][R18.64+0x4] ;  /* 0x00000408121ce981 */ /* 0x000f22000c1e1900 */
[----:B------:R-:W-:-:S05]  /*05f0*/  LEA R21, R8, UR5, 0x9 ;  /* 0x0000000508157c11 */ /* 0x000fca000f8e48ff */
[----:B------:R-:W-:Y:S01]  /*0600*/  IMAD R21, R0, 0x8, R21 ;  /* 0x0000000800157824 */ /* 0x000fe200078e0215 */
[----:B------:R-:W-:-:S05]  /*0610*/  VIADDMNMX R8, R5, 0x2, R2, PT ;  /* 0x0000000205087846 */ /* 0x000fca0003800102 */
[----:B------:R-:W-:Y:S02]  /*0620*/  IMAD.IADD R8, R8, 0x1, -R5 ;  /* 0x0000000108087824 */ /* 0x000fe400078e0a05 */
[----:B-1----:R-:W-:Y:S02]  /*0630*/  VIADD R15, R3, 0x40 ;  /* 0x00000040030f7836 */ /* 0x002fe40000000000 */
[----:B------:R-:W-:Y:S01]  /*0640*/  IMAD.IADD R10, R2, 0x1, -R3 ;  /* 0x00000001020a7824 */ /* 0x000fe200078e0a03 */
[----:B--2---:R0:W-:Y:S04]  /*0650*/  @!P2 STS [R21+0x4000], R20 ;  /* 0x004000141500a388 */ /* 0x0041e80000000800 */
[----:B---3--:R0:W-:Y:S04]  /*0660*/  @!P0 STS [R9+0x100], R14 ;  /* 0x0001000e09008388 */ /* 0x0081e80000000800 */
[----:B-----5:R0:W-:Y:S04]  /*0670*/  @!P3 STS [R21+0x4004], R22 ;  /* 0x004004161500b388 */ /* 0x0201e80000000800 */
[----:B----4-:R0:W-:Y:S04]  /*0680*/  @!P1 STS [R9+0x4], R12 ;  /* 0x0000040c09009388 */ /* 0x0101e80000000800 */
[----:B------:R0:W-:Y:S04]  /*0690*/  @!P5 STS [R21+0x4100], R24 ;  /* 0x004100181500d388 */ /* 0x0001e80000000800 */
[----:B------:R0:W-:Y:S04]  /*06a0*/  @!P4 STS [R9+0x104], R26 ;  /* 0x0001041a0900c388 */ /* 0x0001e80000000800 */
[----:B------:R0:W-:Y:S01]  /*06b0*/  @!P6 STS [R21+0x4104], R28 ;  /* 0x0041041c1500e388 */ /* 0x0001e20000000800 */
[----:B------:R-:W-:Y:S01]  /*06c0*/  BAR.SYNC.DEFER_BLOCKING 0x0 ;  /* 0x0000000000007b1d */ /* 0x000fe20000010000 */
[----:B------:R-:W-:-:S02]  /*06d0*/  ISETP.GE.AND P2, PT, R8, 0x1, PT ;  /* 0x000000010800780c */ /* 0x000fc40003f46270 */
[----:B------:R-:W-:-:S04]  /*06e0*/  ISETP.GE.AND P0, PT, R15, R2, PT ;  /* 0x000000020f00720c */ /* 0x000fc80003f06270 */
[----:B------:R-:W-:-:S07]  /*06f0*/  SEL R10, R10, 0x40, P0 ;  /* 0x000000400a0a7807 */ /* 0x000fce0000000000 */
[----:B0-----:R-:W-:Y:S05]  /*0700*/  @!P2 EXIT ;  /* 0x000000000000a94d */ /* 0x001fea0003800000 */
[----:B------:R-:W-:-:S13]  /*0710*/  ISETP.GE.AND P0, PT, R10, 0x1, PT ;  /* 0x000000010a00780c */ /* 0x000fda0003f06270 */
[----:B------:R-:W-:Y:S05]  /*0720*/  @!P0 EXIT ;  /* 0x000000000000894d */ /* 0x000fea0003800000 */
[----:B------:R-:W-:Y:S01]  /*0730*/  VIMNMX R16, PT, PT, R15, R2, PT ;  /* 0x000000020f107248 */ /* 0x000fe20003fe0100 */
[----:B------:R-:W-:Y:S01]  /*0740*/  IMAD.MOV.U32 R12, RZ, RZ, RZ ;  /* 0x000000ffff0c7224 */ /* 0x000fe200078e00ff */
[----:B------:R-:W-:Y:S02]  /*0750*/  LEA R0, R0, UR5, 0x3 ;  /* 0x0000000500007c11 */ /* 0x000fe4000f8e18ff */
[----:B------:R-:W-:Y:S01]  /*0760*/  LOP3.LUT R9, R16, 0xf, RZ, 0xc0, !PT ;  /* 0x0000000f10097812 */ /* 0x000fe200078ec0ff */
[----:B------:R-:W-:Y:S01]  /*0770*/  IMAD.IADD R17, R3, 0x1, -R16 ;  /* 0x0000000103117824 */ /* 0x000fe200078e0a10 */
[----:B------:R-:W-:Y:S02]  /*0780*/  VIADDMNMX R13, R6, 0x2, R2, PT ;  /* 0x00000002060d7846 */ /* 0x000fe40003800102 */
[----:B------:R-:W-:Y:S01]  /*0790*/  LOP3.LUT R11, R10, 0x7ffffff0, RZ, 0xc0, !PT ;  /* 0x7ffffff00a0b7812 */ /* 0x000fe200078ec0ff */
[----:B------:R-:W-:Y:S01]  /*07a0*/  VIADD R9, R9, 0xffffffff ;  /* 0xffffffff09097836 */ /* 0x000fe20000000000 */
[----:B------:R-:W-:-:S02]  /*07b0*/  LOP3.LUT R22, R16, 0x7, RZ, 0xc0, !PT ;  /* 0x0000000710167812 */ /* 0x000fc400078ec0ff */
[----:B------:R-:W-:Y:S01]  /*07c0*/  LOP3.LUT R16, R16, 0x3, RZ, 0xc0, !PT ;  /* 0x0000000310107812 */ /* 0x000fe200078ec0ff */
[----:B------:R-:W-:Y:S01]  /*07d0*/  IMAD.MOV R15, RZ, RZ, -R11 ;  /* 0x000000ffff0f7224 */ /* 0x000fe200078e0a0b */
[----:B------:R-:W-:Y:S01]  /*07e0*/  ISETP.GE.U32.AND P0, PT, R9, 0x7, PT ;  /* 0x000000070900780c */ /* 0x000fe20003f06070 */
[----:B------:R-:W-:Y:S02]  /*07f0*/  VIADD R9, R0, 0x4f00 ;  /* 0x00004f0000097836 */ /* 0x000fe40000000000 */
[----:B------:R-:W-:-:S10]  /*0800*/  IMAD.IADD R0, R13, 0x1, -R6 ;  /* 0x000000010d007824 */ /* 0x000fd400078e0a06 */
.L_x_8:
[----:B------:R-:W-:Y:S01]  /*0810*/  ISETP.GT.AND P1, PT, R0, RZ, PT ;  /* 0x000000ff0000720c */ /* 0x000fe20003f24270 */
[----:B------:R-:W-:-:S12]  /*0820*/  BSSY.RECONVERGENT B0, `(.L_x_0) ;  /* 0x000009c000007945 */ /* 0x000fd80003800200 */
[----:B------:R-:W-:Y:S05]  /*0830*/  @!P1 BRA `(.L_x_1) ;  /* 0x0000000800689947 */ /* 0x000fea0003800000 */
[----:B------:R-:W-:Y:S02]  /*0840*/  IMAD R14, R12, 0x4, R7 ;  /* 0x000000040c0e7824 */ /* 0x000fe400078e0207 */
[----:B------:R-:W-:-:S07]  /*0850*/  IMAD.MOV.U32 R13, RZ, RZ, RZ ;  /* 0x000000ffff0d7224 */ /* 0x000fce00078e00ff */
.L_x_7:
[----:B------:R-:W0:Y:S01]  /*0860*/  LDC.64 R2, c[0x0][0x380] ;  /* 0x0000e000ff027b82 */ /* 0x000e220000000a00 */
[----:B------:R-:W1:Y:S01]  /*0870*/  LDCU.64 UR4, c[0x0][0x390] ;  /* 0x00007200ff0477ac */ /* 0x000e620008000a00 */
[----:B------:R-:W-:-:S05]  /*0880*/  IMAD.IADD R19, R5, 0x1, R12 ;  /* 0x0000000105137824 */ /* 0x000fca00078e020c */
[----:B------:R-:W-:-:S05]  /*0890*/  SHF.R.S32.HI R18, RZ, 0x1f, R19 ;  /* 0x0000001fff127819 */ /* 0x000fca0000011413 */
[----:B-1----:R-:W-:Y:S02]  /*08a0*/  IMAD R18, R18, UR4, RZ ;  /* 0x0000000412127c24 */ /* 0x002fe4000f8e02ff */
[----:B0-----:R-:W-:-:S04]  /*08b0*/  IMAD.WIDE.U32 R2, R19, UR4, R2 ;  /* 0x0000000413027c25 */ /* 0x001fc8000f8e0002 */
[----:B------:R-:W-:-:S04]  /*08c0*/  IMAD R19, R19, UR5, R18 ;  /* 0x0000000513137c24 */ /* 0x000fc8000f8e0212 */
[----:B------:R-:W-:Y:S02]  /*08d0*/  IMAD.IADD R3, R3, 0x1, R19 ;  /* 0x0000000103037824 */ /* 0x000fe400078e0213 */
[----:B------:R-:W-:-:S04]  /*08e0*/  IMAD.IADD R19, R6, 0x1, R13 ;  /* 0x0000000106137824 */ /* 0x000fc800078e020d */
[----:B------:R-:W-:-:S05]  /*08f0*/  IMAD.WIDE.U32 R2, R19, 0x4, R2 ;  /* 0x0000000413027825 */ /* 0x000fca00078e0002 */
[----:B------:R0:W5:Y:S01]  /*0900*/  LDG.E R19, desc[UR8][R2.64] ;  /* 0x0000000802137981 */ /* 0x000162000c1e1900 */
[----:B------:R-:W-:Y:S01]  /*0910*/  ISETP.GT.U32.AND P1, PT, R17, -0x10, PT ;  /* 0xfffffff01100780c */ /* 0x000fe20003f24070 */
[----:B------:R-:W-:-:S12]  /*0920*/  IMAD.MOV.U32 R21, RZ, RZ, RZ ;  /* 0x000000ffff157224 */ /* 0x000fd800078e00ff */
[----:B0-----:R-:W-:Y:S05]  /*0930*/  @P1 BRA `(.L_x_2) ;  /* 0x0000000000fc1947 */ /* 0x001fea0003800000 */
[----:B------:R-:W0:Y:S01]  /*0940*/  S2R R7, SR_TID.X ;  /* 0x0000000000077919 */ /* 0x000e220000002100 */
[----:B------:R-:W1:Y:S01]  /*0950*/  S2UR UR5, SR_CgaCtaId ;  /* 0x00000000000579c3 */ /* 0x000e620000008800 */
[----:B------:R-:W-:Y:S01]  /*0960*/  UMOV UR4, 0x400 ;  /* 0x0000040000047882 */ /* 0x000fe20000000000 */
[----:B------:R-:W-:Y:S02]  /*0970*/  IMAD R18, R13, 0x4, R9 ;  /* 0x000000040d127824 */ /* 0x000fe400078e0209 */
[----:B------:R-:W-:Y:S01]  /*0980*/  IMAD.MOV.U32 R21, RZ, RZ, R15 ;  /* 0x000000ffff157224 */ /* 0x000fe200078e000f */
[----:B-1----:R-:W-:-:S06]  /*0990*/  ULEA UR4, UR5, UR4, 0x18 ;  /* 0x0000000405047291 */ /* 0x002fcc000f8ec0ff */
[----:B0-----:R-:W-:-:S05]  /*09a0*/  LEA R7, R7, UR4, 0x3 ;  /* 0x0000000407077c11 */ /* 0x001fca000f8e18ff */
[----:B------:R-:W-:-:S04]  /*09b0*/  IMAD R20, R12, 0x4, R7 ;  /* 0x000000040c147824 */ /* 0x000fc800078e0207 */
[----:B------:R-:W-:-:S07]  /*09c0*/  VIADD R20, R20, 0x800 ;  /* 0x0000080014147836 */ /* 0x000fce0000000000 */
.L_x_3:
[----:B------:R-:W-:Y:S01]  /*09d0*/  LDS R24, [R20+-0x800] ;  /* 0xfff8000014187984 */ /* 0x000fe20000000800 */
[----:B------:R-:W-:-:S03]  /*09e0*/  VIADD R21, R21, 0x10 ;  /* 0x0000001015157836 */ /* 0x000fc60000000000 */
[----:B------:R-:W0:Y:S02]  /*09f0*/  LDS R23, [R18+-0xf00] ;  /* 0xfff1000012177984 */ /* 0x000e240000000800 */
[----:B------:R-:W-:Y:S02]  /*0a00*/  ISETP.NE.AND P1, PT, R21, RZ, PT ;  /* 0x000000ff1500720c */ /* 0x000fe40003f25270 */
[----:B------:R-:W-:Y:S04]  /*0a10*/  LDS R26, [R20+-0x700] ;  /* 0xfff90000141a7984 */ /* 0x000fe80000000800 */
[----:B------:R-:W1:Y:S01]  /*0a20*/  LDS R25, [R18+-0xe00] ;  /* 0xfff2000012197984 */ /* 0x000e620000000800 */
[----:B0----5:R-:W-:-:S03]  /*0a30*/  VIADDMNMX R23, R23, R24, R19, PT ;  /* 0x0000001817177246 */ /* 0x021fc60003800113 */
[----:B------:R-:W-:Y:S04]  /*0a40*/  LDS R24, [R20+-0x600] ;  /* 0xfffa000014187984 */ /* 0x000fe80000000800 */
[----:B------:R-:W0:Y:S01]  /*0a50*/  LDS R19, [R18+-0xd00] ;  /* 0xfff3000012137984 */ /* 0x000e220000000800 */
[----:B-1----:R-:W-:-:S03]  /*0a60*/  VIADDMNMX R23, R25, R26, R23, PT ;  /* 0x0000001a19177246 */ /* 0x002fc60003800117 */
[----:B------:R-:W-:Y:S04]  /*0a70*/  LDS R26, [R20+-0x500] ;  /* 0xfffb0000141a7984 */ /* 0x000fe80000000800 */
[----:B------:R-:W1:Y:S01]  /*0a80*/  LDS R25, [R18+-0xc00] ;  /* 0xfff4000012197984 */ /* 0x000e620000000800 */
[----:B0-----:R-:W-:-:S03]  /*0a90*/  VIADDMNMX R19, R19, R24, R23, PT ;  /* 0x0000001813137246 */ /* 0x001fc60003800117 */
        /* <DEDUP_REMOVED lines=12> */
[----:B------:R-:W-:Y:S04]  /*0b60*/  LDS R24, [R20] ;  /* 0x0000000014187984 */ /* 0x000fe80000000800 */
[----:B------:R-:W0:Y:S01]  /*0b70*/  LDS R23, [R18+-0x700] ;  /* 0xfff9000012177984 */ /* 0x000e220000000800 */
[----:B-1----:R-:W-:-:S03]  /*0b80*/  VIADDMNMX R19, R25, R26, R19, PT ;  /* 0x0000001a19137246 */ /* 0x002fc60003800113 */
[----:B------:R-:W-:Y:S04]  /*0b90*/  LDS R26, [R20+0x100] ;  /* 0x00010000141a7984 */ /* 0x000fe80000000800 */
[----:B------:R-:W1:Y:S01]  /*0ba0*/  LDS R25, [R18+-0x600] ;  /* 0xfffa000012197984 */ /* 0x000e620000000800 */
[----:B0-----:R-:W-:-:S03]  /*0bb0*/  VIADDMNMX R19, R23, R24, R19, PT ;  /* 0x0000001817137246 */ /* 0x001fc60003800113 */
[----:B------:R-:W-:Y:S04]  /*0bc0*/  LDS R24, [R20+0x200] ;  /* 0x0002000014187984 */ /* 0x000fe80000000800 */
        /* <DEDUP_REMOVED lines=14> */
[----:B------:R1:W-:Y:S04]  /*0cb0*/  LDS R26, [R20+0x700] ;  /* 0x00070000141a7984 */ /* 0x0003e80000000800 */
[----:B------:R2:W3:Y:S01]  /*0cc0*/  LDS R25, [R18] ;  /* 0x0000000012197984 */ /* 0x0004e20000000800 */
[----:B-1----:R-:W-:Y:S02]  /*0cd0*/  VIADD R20, R20, 0x1000 ;  /* 0x0000100014147836 */ /* 0x002fe40000000000 */
[----:B--2---:R-:W-:Y:S01]  /*0ce0*/  VIADD R18, R18, 0x1000 ;  /* 0x0000100012127836 */ /* 0x004fe20000000000 */
[----:B0-----:R-:W-:-:S04]  /*0cf0*/  VIADDMNMX R19, R23, R24, R19, PT ;  /* 0x0000001817137246 */ /* 0x001fc80003800113 */
[----:B---3--:R-:W-:Y:S01]  /*0d00*/  VIADDMNMX R19, R25, R26, R19, PT ;  /* 0x0000001a19137246 */ /* 0x008fe20003800113 */
[----:B------:R-:W-:Y:S06]  /*0d10*/  @P1 BRA `(.L_x_3) ;  /* 0xfffffffc002c1947 */ /* 0x000fec000383ffff */
[----:B------:R-:W-:-:S07]  /*0d20*/  IMAD.MOV.U32 R21, RZ, RZ, R11 ;  /* 0x000000ffff157224 */ /* 0x000fce00078e000b */
.L_x_2:
[----:B------:R-:W-:-:S13]  /*0d30*/  LOP3.LUT P1, RZ, R10, 0xf, RZ, 0xc0, !PT ;  /* 0x0000000f0aff7812 */ /* 0x000fda000782c0ff */
[----:B------:R-:W-:Y:S05]  /*0d40*/  @!P1 BRA `(.L_x_4) ;  /* 0x0000000400149947 */ /* 0x000fea0003800000 */
[----:B------:R-:W0:Y:S01]  /*0d50*/  S2UR UR5, SR_CgaCtaId ;  /* 0x00000000000579c3 */ /* 0x000e220000008800 */
[----:B------:R-:W-:Y:S01]  /*0d60*/  UMOV UR4, 0x400 ;  /* 0x0000040000047882 */ /* 0x000fe20000000000 */
[----:B------:R-:W-:Y:S01]  /*0d70*/  IMAD.IADD R18, R4, 0x1, R13 ;  /* 0x0000000104127824 */ /* 0x000fe200078e020d */
[----:B------:R-:W-:Y:S01]  /*0d80*/  ISETP.NE.AND P1, PT, R22, RZ, PT ;  /* 0x000000ff1600720c */ /* 0x000fe20003f25270 */
[----:B0-----:R-:W-:-:S06]  /*0d90*/  ULEA UR4, UR5, UR4, 0x18 ;  /* 0x0000000405047291 */ /* 0x001fcc000f8ec0ff */
[----:B------:R-:W-:Y:S01]  /*0da0*/  LEA R18, R18, UR4, 0x2 ;  /* 0x0000000412127c11 */ /* 0x000fe2000f8e10ff */
[----:B------:R-:W-:Y:S06]  /*0db0*/  @!P0 BRA `(.L_x_5) ;  /* 0x00000000006c8947 */ /* 0x000fec0003800000 */
[C---:B------:R-:W-:Y:S02]  /*0dc0*/  IMAD R20, R21.reuse, 0x100, R14 ;  /* 0x0000010015147824 */ /* 0x040fe400078e020e */
[C---:B------:R-:W-:Y:S02]  /*0dd0*/  IMAD R23, R21.reuse, 0x100, R18 ;  /* 0x0000010015177824 */ /* 0x040fe400078e0212 */
[----:B------:R-:W-:Y:S01]  /*0de0*/  VIADD R21, R21, 0x8 ;  /* 0x0000000815157836 */ /* 0x000fe20000000000 */
[----:B------:R-:W-:Y:S04]  /*0df0*/  LDS R24, [R20] ;  /* 0x0000000014187984 */ /* 0x000fe80000000800 */
[----:B------:R-:W0:Y:S04]  /*0e00*/  LDS R25, [R23+0x4000] ;  /* 0x0040000017197984 */ /* 0x000e280000000800 */
[----:B------:R-:W-:Y:S04]  /*0e10*/  LDS R26, [R20+0x700] ;  /* 0x00070000141a7984 */ /* 0x000fe80000000800 */
[----:B------:R-:W-:Y:S01]  /*0e20*/  LDS R27, [R23+0x4700] ;  /* 0x00470000171b7984 */ /* 0x000fe20000000800 */
[----:B0----5:R-:W-:-:S03]  /*0e30*/  VIADDMNMX R24, R25, R24, R19, PT ;  /* 0x0000001819187246 */ /* 0x021fc60003800113 */
[----:B------:R-:W-:Y:S04]  /*0e40*/  LDS R19, [R20+0x100] ;  /* 0x0001000014137984 */ /* 0x000fe80000000800 */
[----:B------:R-:W0:Y:S02]  /*0e50*/  LDS R25, [R23+0x4100] ;  /* 0x0041000017197984 */ /* 0x000e240000000800 */
[----:B0-----:R-:W-:Y:S02]  /*0e60*/  VIADDMNMX R19, R25, R19, R24, PT ;  /* 0x0000001319137246 */ /* 0x001fe40003800118 */
[----:B------:R-:W-:Y:S04]  /*0e70*/  LDS R24, [R20+0x200] ;  /* 0x0002000014187984 */ /* 0x000fe80000000800 */
[----:B------:R-:W0:Y:S02]  /*0e80*/  LDS R25, [R23+0x4200] ;  /* 0x0042000017197984 */ /* 0x000e240000000800 */
[----:B0-----:R-:W-:-:S02]  /*0e90*/  VIADDMNMX R19, R25, R24, R19, PT ;  /* 0x0000001819137246 */ /* 0x001fc40003800113 */
        /* <DEDUP_REMOVED lines=11> */
[----:B0-----:R-:W-:-:S04]  /*0f50*/  VIADDMNMX R19, R25, R24, R19, PT ;  /* 0x0000001819137246 */ /* 0x001fc80003800113 */
[----:B------:R-:W-:-:S07]  /*0f60*/  VIADDMNMX R19, R27, R26, R19, PT ;  /* 0x0000001a1b137246 */ /* 0x000fce0003800113 */
.L_x_5:
[----:B------:R-:W-:Y:S05]  /*0f70*/  @!P1 BRA `(.L_x_4) ;  /* 0x0000000000889947 */ /* 0x000fea0003800000 */
[----:B------:R-:W-:Y:S01]  /*0f80*/  VIADD R20, R22, 0xffffffff ;  /* 0xffffffff16147836 */ /* 0x000fe20000000000 */
[----:B------:R-:W-:-:S04]  /*0f90*/  ISETP.NE.AND P2, PT, R16, RZ, PT ;  /* 0x000000ff1000720c */ /* 0x000fc80003f45270 */
[----:B------:R-:W-:-:S13]  /*0fa0*/  ISETP.GE.U32.AND P1, PT, R20, 0x3, PT ;  /* 0x000000031400780c */ /* 0x000fda0003f26070 */
[----:B------:R-:W-:Y:S05]  /*0fb0*/  @!P1 BRA `(.L_x_6) ;  /* 0x00000000003c9947 */ /* 0x000fea0003800000 */
        /* <DEDUP_REMOVED lines=13> */
[----:B0-----:R-:W-:-:S04]  /*1090*/  VIADDMNMX R19, R25, R24, R19, PT ;  /* 0x0000001819137246 */ /* 0x001fc80003800113 */
[----:B------:R-:W-:-:S07]  /*10a0*/  VIADDMNMX R19, R27, R26, R19, PT ;  /* 0x0000001a1b137246 */ /* 0x000fce0003800113 */
.L_x_6:
[----:B------:R-:W-:Y:S05]  /*10b0*/  @!P2 BRA `(.L_x_4) ;  /* 0x000000000038a947 */ /* 0x000fea0003800000 */
[C---:B------:R-:W-:Y:S01]  /*10c0*/  IMAD R23, R21.reuse, 0x100, R14 ;  /* 0x0000010015177824 */ /* 0x040fe200078e020e */
[----:B------:R-:W-:Y:S01]  /*10d0*/  ISETP.NE.AND P1, PT, R16, 0x1, PT ;  /* 0x000000011000780c */ /* 0x000fe20003f25270 */
[----:B------:R-:W-:-:S03]  /*10e0*/  IMAD R25, R21, 0x100, R18 ;  /* 0x0000010015197824 */ /* 0x000fc600078e0212 */
[----:B------:R-:W-:Y:S04]  /*10f0*/  LDS R18, [R23] ;  /* 0x0000000017127984 */ /* 0x000fe80000000800 */
[----:B------:R-:W0:Y:S02]  /*1100*/  LDS R20, [R25+0x4000] ;  /* 0x0040000019147984 */ /* 0x000e240000000800 */
[----:B0----5:R-:W-:-:S03]  /*1110*/  VIADDMNMX R19, R20, R18, R19, PT ;  /* 0x0000001214137246 */ /* 0x021fc60003800113 */
[----:B------:R-:W-:Y:S05]  /*1120*/  @!P1 BRA `(.L_x_4) ;  /* 0x00000000001c9947 */ /* 0x000fea0003800000 */
[----:B------:R-:W-:Y:S01]  /*1130*/  ISETP.NE.AND P1, PT, R16, 0x2, PT ;  /* 0x000000021000780c */ /* 0x000fe20003f25270 */
[----:B------:R-:W-:Y:S04]  /*1140*/  LDS R18, [R23+0x100] ;  /* 0x0001000017127984 */ /* 0x000fe80000000800 */
[----:B------:R-:W0:Y:S08]  /*1150*/  LDS R20, [R25+0x4100] ;  /* 0x0041000019147984 */ /* 0x000e300000000800 */
[----:B------:R-:W-:Y:S04]  /*1160*/  @P1 LDS R24, [R23+0x200] ;  /* 0x0002000017181984 */ /* 0x000fe80000000800 */
[----:B------:R-:W1:Y:S01]  /*1170*/  @P1 LDS R21, [R25+0x4200] ;  /* 0x0042000019151984 */ /* 0x000e620000000800 */
[----:B0-----:R-:W-:-:S04]  /*1180*/  VIADDMNMX R19, R20, R18, R19, PT ;  /* 0x0000001214137246 */ /* 0x001fc80003800113 */
[----:B-1----:R-:W-:-:S07]  /*1190*/  @P1 VIADDMNMX R19, R21, R24, R19, PT ;  /* 0x0000001815131246 */ /* 0x002fce0003800113 */
.L_x_4:
[----:B-----5:R0:W-:Y:S01]  /*11a0*/  STG.E desc[UR8][R2.64], R19 ;  /* 0x0000001302007986 */ /* 0x0201e2000c101908 */
[----:B------:R-:W-:-:S05]  /*11b0*/  VIADD R13, R13, 0x1 ;  /* 0x000000010d0d7836 */ /* 0x000fca0000000000 */
[----:B------:R-:W-:-:S13]  /*11c0*/  ISETP.GE.AND P1, PT, R13, R0, PT ;  /* 0x000000000d00720c */ /* 0x000fda0003f26270 */
[----:B0-----:R-:W-:Y:S05]  /*11d0*/  @!P1 BRA `(.L_x_7) ;  /* 0xfffffff400a09947 */ /* 0x001fea000383ffff */
.L_x_1:
[----:B------:R-:W-:Y:S05]  /*11e0*/  BSYNC.RECONVERGENT B0 ;  /* 0x0000000000007941 */ /* 0x000fea0003800200 */
.L_x_0:
[----:B------:R-:W-:-:S05]  /*11f0*/  VIADD R12, R12, 0x1 ;  /* 0x000000010c0c7836 */ /* 0x000fca0000000000 */
[----:B------:R-:W-:-:S13]  /*1200*/  ISETP.GE.AND P1, PT, R12, R8, PT ;  /* 0x000000080c00720c */ /* 0x000fda0003f26270 */
[----:B------:R-:W-:Y:S05]  /*1210*/  @!P1 BRA `(.L_x_8) ;  /* 0xfffffff4007c9947 */ /* 0x000fea000383ffff */
[----:B------:R-:W-:Y:S05]  /*1220*/  EXIT ;  /* 0x000000000000794d */ /* 0x000fea0003800000 */
.L_x_9:
[----:B------:R-:W-:-:S00]  /*1230*/  BRA `(.L_x_9) ;  /* 0xfffffffc00fc7947 */ /* 0x000fc0000383ffff */
[----:B------:R-:W-:-:S00]  /*1240*/  NOP ;  /* 0x0000000000007918 */ /* 0x000fc00000000000 */
        /* <DEDUP_REMOVED lines=11> */
.L_x_51:


//--------------------- .text._Z6phase2Piiim      --------------------------
	.section	.text._Z6phase2Piiim,"ax",@progbits
	.align	128
        .global         _Z6phase2Piiim
        .type           _Z6phase2Piiim,@function
        .size           _Z6phase2Piiim,(.L_x_52 - _Z6phase2Piiim)
        .other          _Z6phase2Piiim,@"STO_CUDA_ENTRY STV_DEFAULT"
_Z6phase2Piiim:
.text._Z6phase2Piiim:
[----:B------:R-:W-:Y:S08]  /*0000*/  LDC R1, c[0x0][0x37c] ;  /* 0x0000df00ff017b82 */ /* 0x000ff00000000800 */
[----:B------:R-:W0:Y:S08]  /*0010*/  S2UR UR4, SR_CTAID.Y ;  /* 0x00000000000479c3 */ /* 0x000e300000002600 */
[----:B------:R-:W0:Y:S02]  /*0020*/  LDC R2, c[0x0][0x388] ;  /* 0x0000e200ff027b82 */ /* 0x000e240000000800 */
[----:B0-----:R-:W-:-:S13]  /*0030*/  ISETP.NE.AND P0, PT, R2, UR4, PT ;  /* 0x0000000402007c0c */ /* 0x001fda000bf05270 */
[----:B------:R-:W-:Y:S05]  /*0040*/  @!P0 EXIT ;  /* 0x000000000000894d */ /* 0x000fea0003800000 */
[----:B------:R-:W0:Y:S01]  /*0050*/  S2R R19, SR_TID.X ;  /* 0x0000000000137919 */ /* 0x000e220000002100 */
[----:B------:R-:W1:Y:S01]  /*0060*/  LDC R9, c[0x0][0x38c] ;  /* 0x0000e300ff097b82 */ /* 0x000e620000000800 */
[----:B------:R-:W-:Y:S01]  /*0070*/  IMAD.SHL.U32 R6, R2, 0x40, RZ ;  /* 0x0000004002067824 */ /* 0x000fe200078e00ff */
[----:B------:R-:W2:Y:S01]  /*0080*/  LDCU.64 UR6, c[0x0][0x390] ;  /* 0x00007200ff0677ac */ /* 0x000ea20008000a00 */
[----:B------:R-:W3:Y:S01]  /*0090*/  S2R R8, SR_TID.Y ;  /* 0x0000000000087919 */ /* 0x000ee20000002200 */
[----:B------:R-:W4:Y:S04]  /*00a0*/  LDCU.64 UR8, c[0x0][0x358] ;  /* 0x00006b00ff0877ac */ /* 0x000f280008000a00 */
[----:B------:R-:W2:Y:S01]  /*00b0*/  LDC.64 R16, c[0x0][0x380] ;  /* 0x0000e000ff107b82 */ /* 0x000ea20000000a00 */
[----:B0-----:R-:W-:-:S02]  /*00c0*/  IMAD.SHL.U32 R4, R19, 0x2, RZ ;  /* 0x0000000213047824 */ /* 0x001fc400078e00ff */
[----:B---3--:R-:W-:Y:S02]  /*00d0*/  IMAD.SHL.U32 R7, R8, 0x2, RZ ;  /* 0x0000000208077824 */ /* 0x008fe400078e00ff */
[--C-:B------:R-:W-:Y:S02]  /*00e0*/  IMAD.IADD R27, R4, 0x1, R6.reuse ;  /* 0x00000001041b7824 */ /* 0x100fe400078e0206 */
[----:B------:R-:W-:Y:S02]  /*00f0*/  IMAD.IADD R0, R7, 0x1, R6 ;  /* 0x0000000107007824 */ /* 0x000fe400078e0206 */
[C---:B--2---:R-:W-:Y:S01]  /*0100*/  IMAD.WIDE.U32 R28, R27.reuse, UR6, R16 ;  /* 0x000000061b1c7c25 */ /* 0x044fe2000f8e0010 */
[----:B------:R-:W-:Y:S02]  /*0110*/  SHF.R.S32.HI R3, RZ, 0x1f, R27 ;  /* 0x0000001fff037819 */ /* 0x000fe4000001141b */
[----:B------:R-:W-:-:S04]  /*0120*/  VIMNMX R10, PT, PT, R27, R0, !PT ;  /* 0x000000001b0a7248 */ /* 0x000fc80007fe0100 */
[----:B-1----:R-:W-:Y:S01]  /*0130*/  ISETP.GE.AND P3, PT, R10, R9, PT ;  /* 0x000000090a00720c */ /* 0x002fe20003f66270 */
[----:B------:R-:W-:-:S04]  /*0140*/  IMAD R10, R3, UR6, RZ ;  /* 0x00000006030a7c24 */ /* 0x000fc8000f8e02ff */
[----:B------:R-:W-:Y:S01]  /*0150*/  IMAD R5, R27, UR7, R10 ;  /* 0x000000071b057c24 */ /* 0x000fe2000f8e020a */
[----:B------:R-:W-:-:S03]  /*0160*/  SHF.R.S32.HI R10, RZ, 0x1f, R6 ;  /* 0x0000001fff0a7819 */ /* 0x000fc60000011406 */
[----:B------:R-:W-:-:S04]  /*0170*/  IMAD.IADD R12, R29, 0x1, R5 ;  /* 0x000000011d0c7824 */ /* 0x000fc800078e0205 */
[----:B------:R-:W-:-:S04]  /*0180*/  @!P3 IADD3 R3, P0, PT, R7, R6, RZ ;  /* 0x000000060703b210 */ /* 0x000fc80007f1e0ff */
[----:B------:R-:W-:Y:S02]  /*0190*/  @!P3 IADD3.X R5, PT, PT, RZ, R10, RZ, P0, !PT ;  /* 0x0000000aff05b210 */ /* 0x000fe400007fe4ff */
[----:B------:R-:W-:-:S04]  /*01a0*/  @!P3 LEA R14, P0, R3, R28, 0x2 ;  /* 0x0000001c030eb211 */ /* 0x000fc800078010ff */
[----:B------:R-:W-:-:S05]  /*01b0*/  @!P3 LEA.HI.X R15, R3, R12, R5, 0x2, P0 ;  /* 0x0000000c030fb211 */ /* 0x000fca00000f1405 */
[----:B----4-:R0:W2:Y:S01]  /*01c0*/  @!P3 LDG.E R25, desc[UR8][R14.64] ;  /* 0x000000080e19b981 */ /* 0x0100a2000c1e1900 */
[----:B------:R-:W-:Y:S01]  /*01d0*/  VIADD R18, R0, 0x1 ;  /* 0x0000000100127836 */ /* 0x000fe20000000000 */
[----:B------:R-:W1:Y:S04]  /*01e0*/  S2R R5, SR_CTAID.X ;  /* 0x0000000000057919 */ /* 0x000e680000002500 */
[C---:B------:R-:W-:Y:S01]  /*01f0*/  VIMNMX R20, PT, PT, R27.reuse, R18, !PT ;  /* 0x000000121b147248 */ /* 0x040fe20007fe0100 */
[----:B------:R-:W-:-:S03]  /*0200*/  VIADD R27, R27, 0x1 ;  /* 0x000000011b1b7836 */ /* 0x000fc60000000000 */
[----:B------:R-:W-:Y:S01]  /*0210*/  ISETP.GE.AND P0, PT, R20, R9, PT ;  /* 0x000000091400720c */ /* 0x000fe20003f06270 */
[----:B0-----:R-:W0:Y:S01]  /*0220*/  S2R R14, SR_CgaCtaId ;  /* 0x00000000000e7919 */ /* 0x001e220000008800 */
[----:B------:R-:W-:Y:S02]  /*0230*/  VIMNMX R0, PT, PT, R0, R27, !PT ;  /* 0x0000001b00007248 */ /* 0x000fe40007fe0100 */
[C---:B-1----:R-:W-:Y:S01]  /*0240*/  IADD3 R3, PT, PT, -R5.reuse, 0x1, RZ ;  /* 0x0000000105037810 */ /* 0x042fe20007ffe1ff */
[----:B------:R-:W-:-:S04]  /*0250*/  IMAD R11, R5, UR4, RZ ;  /* 0x00000004050b7c24 */ /* 0x000fc8000f8e02ff */
[C---:B------:R-:W-:Y:S02]  /*0260*/  IMAD R13, R3.reuse, UR4, RZ ;  /* 0x00000004030d7c24 */ /* 0x040fe4000f8e02ff */
[-C--:B------:R-:W-:Y:S02]  /*0270*/  IMAD R3, R3, R2.reuse, R11 ;  /* 0x0000000203037224 */ /* 0x080fe400078e020b */
[----:B------:R-:W-:Y:S02]  /*0280*/  IMAD R13, R5, R2, R13 ;  /* 0x00000002050d7224 */ /* 0x000fe400078e020d */
[----:B------:R-:W-:Y:S02]  /*0290*/  IMAD R20, R3, 0x40, R4 ;  /* 0x0000004003147824 */ /* 0x000fe400078e0204 */
[----:B------:R-:W-:-:S03]  /*02a0*/  IMAD.SHL.U32 R2, R13, 0x40, RZ ;  /* 0x000000400d027824 */ /* 0x000fc600078e00ff */
[----:B------:R-:W-:Y:S01]  /*02b0*/  SHF.R.S32.HI R15, RZ, 0x1f, R20 ;  /* 0x0000001fff0f7819 */ /* 0x000fe20000011414 */
[----:B------:R-:W-:Y:S01]  /*02c0*/  IMAD.IADD R11, R2, 0x1, R7 ;  /* 0x00000001020b7824 */ /* 0x000fe200078e0207 */
[----:B------:R-:W-:-:S03]  /*02d0*/  @!P0 SHF.R.S32.HI R22, RZ, 0x1f, R2 ;  /* 0x0000001fff168819 */ /* 0x000fc60000011402 */
[----:B------:R-:W-:Y:S01]  /*02e0*/  IMAD R15, R15, UR6, RZ ;  /* 0x000000060f0f7c24 */ /* 0x000fe2000f8e02ff */
[----:B------:R-:W-:Y:S02]  /*02f0*/  @!P0 IADD3 R13, P1, P2, R6, R11, -R2 ;  /* 0x0000000b060d8210 */ /* 0x000fe40007a3e802 */
[----:B------:R-:W-:Y:S01]  /*0300*/  SHF.R.S32.HI R21, RZ, 0x1f, R11 ;  /* 0x0000001fff157819 */ /* 0x000fe2000001140b */
[----:B------:R-:W-:Y:S01]  /*0310*/  IMAD R15, R20, UR7, R15 ;  /* 0x00000007140f7c24 */ /* 0x000fe2000f8e020f */
[C---:B------:R-:W-:Y:S02]  /*0320*/  @!P0 LEA R28, P4, R13.reuse, R28, 0x2 ;  /* 0x0000001c0d1c8211 */ /* 0x040fe400078810ff */
[----:B------:R-:W-:Y:S02]  /*0330*/  @!P0 IADD3.X R22, PT, PT, R10, R21, ~R22, P1, P2 ;  /* 0x000000150a168210 */ /* 0x000fe40000fe4c16 */
[----:B------:R-:W-:Y:S02]  /*0340*/  ISETP.GE.AND P1, PT, R0, R9, PT ;  /* 0x000000090000720c */ /* 0x000fe40003f26270 */
[----:B------:R-:W-:Y:S01]  /*0350*/  @!P0 LEA.HI.X R29, R13, R12, R22, 0x2, P4 ;  /* 0x0000000c0d1d8211 */ /* 0x000fe200020f1416 */
[C---:B------:R-:W-:Y:S01]  /*0360*/  IMAD.WIDE.U32 R12, R20.reuse, UR6, R16 ;  /* 0x00000006140c7c25 */ /* 0x040fe2000f8e0010 */
[----:B------:R-:W-:-:S03]  /*0370*/  IADD3 R22, PT, PT, R20, 0x1, RZ ;  /* 0x0000000114167810 */ /* 0x000fc60007ffe0ff */
[----:B------:R-:W-:Y:S01]  /*0380*/  IMAD.IADD R13, R13, 0x1, R15 ;  /* 0x000000010d0d7824 */ /* 0x000fe200078e020f */
[----:B------:R-:W-:Y:S01]  /*0390*/  SHF.R.S32.HI R0, RZ, 0x1f, R22 ;  /* 0x0000001fff007819 */ /* 0x000fe20000011416 */
[----:B------:R1:W3:Y:S01]  /*03a0*/  @!P0 LDG.E R23, desc[UR8][R28.64+0x4] ;  /* 0x000004081c178981 */ /* 0x0002e2000c1e1900 */
[----:B------:R-:W-:Y:S02]  /*03b0*/  MOV R15, 0x400 ;  /* 0x00000400000f7802 */ /* 0x000fe40000000f00 */
[----:B------:R-:W-:Y:S01]  /*03c0*/  VIMNMX R18, PT, PT, R18, R27, !PT ;  /* 0x0000001b12127248 */ /* 0x000fe20007fe0100 */
[----:B------:R-:W-:Y:S01]  /*03d0*/  IMAD R24, R0, UR6, RZ ;  /* 0x0000000600187c24 */ /* 0x000fe2000f8e02ff */
[----:B0-----:R-:W-:Y:S01]  /*03e0*/  LEA R0, R14, R15, 0x18 ;  /* 0x0000000f0e007211 */ /* 0x001fe200078ec0ff */
[----:B------:R-:W-:Y:S01]  /*03f0*/  IMAD.WIDE.U32 R14, R22, UR6, R16 ;  /* 0x00000006160e7c25 */ /* 0x000fe2000f8e0010 */
[----:B------:R-:W-:-:S03]  /*0400*/  ISETP.GE.AND P2, PT, R18, R9, PT ;  /* 0x000000091200720c */ /* 0x000fc60003f46270 */
[----:B------:R-:W-:Y:S01]  /*0410*/  IMAD R24, R22, UR7, R24 ;  /* 0x0000000716187c24 */ /* 0x000fe2000f8e0218 */
[----:B------:R-:W-:Y:S01]  /*0420*/  LEA R14, P4, R11, R14, 0x2 ;  /* 0x0000000e0b0e7211 */ /* 0x000fe200078810ff */
[----:B------:R-:W-:Y:S02]  /*0430*/  IMAD R19, R19, 0x200, R0 ;  /* 0x0000020013137824 */ /* 0x000fe400078e0200 */
[----:B------:R-:W-:Y:S01]  /*0440*/  IMAD.IADD R24, R15, 0x1, R24 ;  /* 0x000000010f187824 */ /* 0x000fe200078e0218 */
[----:B------:R-:W-:Y:S01]  /*0450*/  SHF.R.S32.HI R15, RZ, 0x1f, R27 ;  /* 0x0000001fff0f7819 */ /* 0x000fe2000001141b */
[----:B------:R-:W-:-:S04]  /*0460*/  IMAD.WIDE.U32 R16, R27, UR6, R16 ;  /* 0x000000061b107c25 */ /* 0x000fc8000f8e0010 */
[----:B------:R-:W-:-:S04]  /*0470*/  IMAD R26, R15, UR6, RZ ;  /* 0x000000060f1a7c24 */ /* 0x000fc8000f8e02ff */
[----:B------:R-:W-:Y:S02]  /*0480*/  IMAD R15, R27, UR7, R26 ;  /* 0x000000071b0f7c24 */ /* 0x000fe4000f8e021a */
[----:B------:R-:W-:Y:S01]  /*0490*/  IMAD R26, R8, 0x8, R19 ;  /* 0x00000008081a7824 */ /* 0x000fe200078e0213 */
[----:B------:R-:W-:Y:S01]  /*04a0*/  @!P1 IADD3 R19, P5, PT, R7, R6, RZ ;  /* 0x0000000607139210 */ /* 0x000fe20007fbe0ff */
[----:B------:R-:W-:-:S04]  /*04b0*/  IMAD.IADD R17, R17, 0x1, R15 ;  /* 0x0000000111117824 */ /* 0x000fc800078e020f */
[----:B-1----:R-:W-:Y:S01]  /*04c0*/  @!P1 IMAD.X R28, RZ, RZ, R10, P5 ;  /* 0x000000ffff1c9224 */ /* 0x002fe200028e060a */
[----:B------:R-:W-:Y:S01]  /*04d0*/  @!P2 SHF.R.S32.HI R15, RZ, 0x1f, R2 ;  /* 0x0000001fff0fa819 */ /* 0x000fe20000011402 */
[----:B------:R-:W-:Y:S01]  /*04e0*/  IMAD.WIDE R12, R11, 0x4, R12 ;  /* 0x000000040b0c7825 */ /* 0x000fe200078e020c */
[----:B--2---:R0:W-:Y:S01]  /*04f0*/  @!P3 STS [R26+0x4000], R25 ;  /* 0x004000191a00b388 */ /* 0x0041e20000000800 */
[----:B------:R-:W-:-:S04]  /*0500*/  @!P1 LEA R18, P3, R19, R16, 0x2 ;  /* 0x0000001013129211 */ /* 0x000fc800078610ff */
[----:B------:R-:W-:Y:S02]  /*0510*/  @!P1 LEA.HI.X R19, R19, R17, R28, 0x2, P3 ;  /* 0x0000001113139211 */ /* 0x000fe400018f141c */
[----:B------:R-:W-:-:S04]  /*0520*/  @!P2 IADD3 R27, P3, P5, R6, R11, -R2 ;  /* 0x0000000b061ba210 */ /* 0x000fc80007d7e802 */
[----:B------:R-:W-:Y:S01]  /*0530*/  @!P2 IADD3.X R10, PT, PT, R10, R21, ~R15, P3, P5 ;  /* 0x000000150a0aa210 */ /* 0x000fe20001feac0f */
[----:B------:R1:W2:Y:S01]  /*0540*/  @!P1 LDG.E R19, desc[UR8][R18.64] ;  /* 0x0000000812139981 */ /* 0x0002a2000c1e1900 */
[C---:B------:R-:W-:Y:S01]  /*0550*/  LEA.HI.X R15, R11.reuse, R24, R21, 0x2, P4 ;  /* 0x000000180b0f7211 */ /* 0x040fe200020f1415 */
[C---:B------:R-:W-:Y:S01]  /*0560*/  VIADD R21, R11.reuse, 0x1 ;  /* 0x000000010b157836 */ /* 0x040fe20000000000 */
[----:B------:R-:W-:Y:S02]  /*0570*/  VIMNMX R24, PT, PT, R11, R22, !PT ;  /* 0x000000160b187248 */ /* 0x000fe40007fe0100 */
[----:B------:R-:W-:Y:S02]  /*0580*/  @!P2 LEA R16, P6, R27, R16, 0x2 ;  /* 0x000000101b10a211 */ /* 0x000fe400078c10ff */
[----:B------:R-:W-:Y:S02]  /*0590*/  VIMNMX R22, PT, PT, R21, R22, !PT ;  /* 0x0000001615167248 */ /* 0x000fe40007fe0100 */
[----:B------:R-:W-:-:S02]  /*05a0*/  @!P2 LEA.HI.X R17, R27, R17, R10, 0x2, P6 ;  /* 0x000000111b11a211 */ /* 0x000fc400030f140a */
[----:B------:R-:W-:Y:S02]  /*05b0*/  ISETP.GE.AND P4, PT, R22, R9, PT ;  /* 0x000000091600720c */ /* 0x000fe40003f86270 */
[C---:B-1----:R-:W-:Y:S02]  /*05c0*/  VIMNMX R18, PT, PT, R20.reuse, R11, !PT ;  /* 0x0000000b14127248 */ /* 0x042fe40007fe0100 */
[----:B------:R-:W-:Y:S01]  /*05d0*/  VIMNMX R22, PT, PT, R20, R21, !PT ;  /* 0x0000001514167248 */ /* 0x000fe20007fe0100 */
[----:B------:R-:W4:Y:S01]  /*05e0*/  @!P2 LDG.E R17, desc[UR8][R16.64+0x4] ;  /* 0x000004081011a981 */ /* 0x000f22000c1e1900 */
[-C--:B------:R-:W-:Y:S02]  /*05f0*/  ISETP.GE.AND P3, PT, R24, R9.reuse, PT ;  /* 0x000000091800720c */ /* 0x080fe40003f66270 */
[-C--:B------:R-:W-:Y:S02]  /*0600*/  ISETP.GE.AND P5, PT, R18, R9.reuse, PT ;  /* 0x000000091200720c */ /* 0x080fe40003fa6270 */
[----:B------:R-:W-:-:S03]  /*0610*/  ISETP.GE.AND P6, PT, R22, R9, PT ;  /* 0x000000091600720c */ /* 0x000fc60003fc6270 */
[----:B------:R-:W5:Y:S06]  /*0620*/  @!P4 LDG.E R29, desc[UR8][R14.64+0x4] ;  /* 0x000004080e1dc981 */ /* 0x000f6c000c1e1900 */
[----:B------:R1:W5:Y:S04]  /*0630*/  @!P3 LDG.E R27, desc[UR8][R14.64] ;  /* 0x000000080e1bb981 */ /* 0x000368000c1e1900 */
[----:B------:R-:W5:Y:S04]  /*0640*/  @!P5 LDG.E R21, desc[UR8][R12.64] ;  /* 0x000000080c15d981 */ /* 0x000f68000c1e1900 */
[----:B0-----:R0:W5:Y:S01]  /*0650*/  @!P6 LDG.E R25, desc[UR8][R12.64+0x4] ;  /* 0x000004080c19e981 */ /* 0x001162000c1e1900 */
[----:B------:R-:W-:-:S04]  /*0660*/  VIADDMNMX R10, R20, 0x2, R9, PT ;  /* 0x00000002140a7846 */ /* 0x000fc80003800109 */
[----:B------:R-:W-:Y:S01]  /*0670*/  IADD3 R10, PT, PT, -R20, R10, RZ ;  /* 0x0000000a140a7210 */ /* 0x000fe20007ffe1ff */
[----:B-1----:R-:W-:Y:S01]  /*0680*/  VIADD R14, R6, 0x40 ;  /* 0x00000040060e7836 */ /* 0x002fe20000000000 */
[----:B---3--:R1:W-:Y:S01]  /*0690*/  @!P0 STS [R26+0x4004], R23 ;  /* 0x004004171a008388 */ /* 0x0083e20000000800 */
[----:B0-----:R-:W-:Y:S01]  /*06a0*/  IMAD.IADD R13, R9, 0x1, -R6 ;  /* 0x00000001090d7824 */ /* 0x001fe200078e0a06 */
[----:B------:R-:W-:Y:S02]  /*06b0*/  VIADDMNMX R12, R11, 0x2, R9, PT ;  /* 0x000000020b0c7846 */ /* 0x000fe40003800109 */
[----:B------:R-:W-:-:S03]  /*06c0*/  ISETP.GE.AND P0, PT, R14, R9, PT ;  /* 0x000000090e00720c */ /* 0x000fc60003f06270 */
[----:B------:R-:W-:Y:S01]  /*06d0*/  IMAD.IADD R12, R12, 0x1, -R11 ;  /* 0x000000010c0c7824 */ /* 0x000fe200078e0a0b */
[----:B------:R-:W-:Y:S01]  /*06e0*/  SEL R13, R13, 0x40, P0 ;  /* 0x000000400d0d7807 */ /* 0x000fe20000000000 */
[----:B--2---:R1:W-:Y:S01]  /*06f0*/  @!P1 STS [R26+0x4100], R19 ;  /* 0x004100131a009388 */ /* 0x0043e20000000800 */
[----:B------:R-:W-:-:S03]  /*0700*/  ISETP.GE.AND P1, PT, R10, 0x1, PT ;  /* 0x000000010a00780c */ /* 0x000fc60003f26270 */
[----:B----4-:R1:W-:Y:S04]  /*0710*/  @!P2 STS [R26+0x4104], R17 ;  /* 0x004104111a00a388 */ /* 0x0103e80000000800 */
[----:B-----5:R1:W-:Y:S04]  /*0720*/  @!P4 STS [R26+0x104], R29 ;  /* 0x0001041d1a00c388 */ /* 0x0203e80000000800 */
[----:B------:R1:W-:Y:S04]  /*0730*/  @!P3 STS [R26+0x100], R27 ;  /* 0x0001001b1a00b388 */ /* 0x0003e80000000800 */
[----:B------:R1:W-:Y:S04]  /*0740*/  @!P5 STS [R26], R21 ;  /* 0x000000151a00d388 */ /* 0x0003e80000000800 */
[----:B------:R1:W-:Y:S01]  /*0750*/  @!P6 STS [R26+0x4], R25 ;  /* 0x000004191a00e388 */ /* 0x0003e20000000800 */
[----:B------:R-:W-:Y:S06]  /*0760*/  BAR.SYNC.DEFER_BLOCKING 0x0 ;  /* 0x0000000000007b1d */ /* 0x000fec0000010000 */
[----:B------:R-:W-:Y:S05]  /*0770*/  @!P1 EXIT ;  /* 0x000000000000994d */ /* 0x000fea0003800000 */
[----:B------:R-:W-:Y:S01]  /*0780*/  ISETP.GE.AND P0, PT, R13, 0x1, PT ;  /* 0x000000010d00780c */ /* 0x000fe20003f06270 */
[----:B------:R-:W-:Y:S01]  /*0790*/  IMAD.MOV.U32 R11, RZ, RZ, R4 ;  /* 0x000000ffff0b7224 */ /* 0x000fe200078e0004 */
[----:B-1----:R-:W-:Y:S01]  /*07a0*/  SHF.R.S32.HI R21, RZ, 0x1f, R2 ;  /* 0x0000001fff157819 */ /* 0x002fe20000011402 */
[----:B------:R-:W-:Y:S02]  /*07b0*/  IMAD.IADD R18, R7, 0x1, R12 ;  /* 0x0000000107127824 */ /* 0x000fe400078e020c */
[----:B------:R-:W-:-:S08]  /*07c0*/  IMAD.IADD R10, R11, 0x1, R10 ;  /* 0x000000010b0a7824 */ /* 0x000fd000078e020a */
[----:B------:R-:W-:Y:S05]  /*07d0*/  @!P0 BRA `(.L_x_10) ;  /* 0x0000000800b48947 */ /* 0x000fea0003800000 */
[----:B------:R-:W-:Y:S01]  /*07e0*/  VIMNMX R15, PT, PT, R14, R9, PT ;  /* 0x000000090e0f7248 */ /* 0x000fe20003fe0100 */
[----:B------:R-:W-:Y:S01]  /*07f0*/  IMAD R14, R5, 0x4000, R0 ;  /* 0x00004000050e7824 */ /* 0x000fe200078e0200 */
[----:B------:R-:W-:Y:S02]  /*0800*/  LOP3.LUT R0, R13, 0x7ffffff8, RZ, 0xc0, !PT ;  /* 0x7ffffff80d007812 */ /* 0x000fe400078ec0ff */
[C---:B------:R-:W-:Y:S01]  /*0810*/  LOP3.LUT R4, R15.reuse, 0x7, RZ, 0xc0, !PT ;  /* 0x000000070f047812 */ /* 0x040fe200078ec0ff */
[----:B------:R-:W-:Y:S01]  /*0820*/  IMAD.IADD R16, R6, 0x1, -R15 ;  /* 0x0000000106107824 */ /* 0x000fe200078e0a0f */
[----:B------:R-:W-:Y:S01]  /*0830*/  LOP3.LUT R25, R15, 0x3, RZ, 0xc0, !PT ;  /* 0x000000030f197812 */ /* 0x000fe200078ec0ff */
[----:B------:R-:W-:Y:S01]  /*0840*/  VIADD R14, R14, 0x400 ;  /* 0x000004000e0e7836 */ /* 0x000fe20000000000 */
[----:B------:R-:W-:Y:S01]  /*0850*/  IADD3 R4, PT, PT, R4, -0x1, RZ ;  /* 0xffffffff04047810 */ /* 0x000fe20007ffe0ff */
[----:B------:R-:W-:-:S03]  /*0860*/  IMAD.MOV R6, RZ, RZ, -R0 ;  /* 0x000000ffff067224 */ /* 0x000fc600078e0a00 */
[----:B------:R-:W-:-:S13]  /*0870*/  ISETP.GE.U32.AND P0, PT, R4, 0x3, PT ;  /* 0x000000030400780c */ /* 0x000fda0003f06070 */
.L_x_19:
[----:B------:R-:W-:Y:S01]  /*0880*/  ISETP.GT.AND P1, PT, R12, RZ, PT ;  /* 0x000000ff0c00720c */ /* 0x000fe20003f24270 */
[----:B------:R-:W-:-:S12]  /*0890*/  BSSY.RECONVERGENT B0, `(.L_x_11) ;  /* 0x000009d000007945 */ /* 0x000fd80003800200 */
[----:B------:R-:W-:Y:S05]  /*08a0*/  @!P1 BRA `(.L_x_12) ;  /* 0x00000008006c9947 */ /* 0x000fea0003800000 */
[----:B------:R-:W0:Y:S01]  /*08b0*/  S2UR UR6, SR_CgaCtaId ;  /* 0x00000000000679c3 */ /* 0x000e220000008800 */
[----:B------:R-:W1:Y:S01]  /*08c0*/  LDCU.64 UR10, c[0x0][0x390] ;  /* 0x00007200ff0a77ac */ /* 0x000e620008000a00 */
[----:B------:R-:W-:Y:S02]  /*08d0*/  IMAD R9, R3, 0x40, R11 ;  /* 0x0000004003097824 */ /* 0x000fe400078e020b */
[----:B------:R-:W-:Y:S01]  /*08e0*/  IMAD.MOV.U32 R19, RZ, RZ, R7 ;  /* 0x000000ffff137224 */ /* 0x000fe200078e0007 */
[----:B------:R-:W-:Y:S02]  /*08f0*/  UMOV UR5, 0x400 ;  /* 0x0000040000057882 */ /* 0x000fe40000000000 */
[----:B------:R-:W-:Y:S01]  /*0900*/  SHF.R.S32.HI R8, RZ, 0x1f, R9 ;  /* 0x0000001fff087819 */ /* 0x000fe20000011409 */
[----:B------:R-:W2:Y:S08]  /*0910*/  S2UR UR4, SR_CTAID.X ;  /* 0x00000000000479c3 */ /* 0x000eb00000002500 */
[----:B------:R-:W3:Y:S01]  /*0920*/  LDC.64 R4, c[0x0][0x380] ;  /* 0x0000e000ff047b82 */ /* 0x000ee20000000a00 */
[----:B-1----:R-:W-:Y:S01]  /*0930*/  IMAD R8, R8, UR10, RZ ;  /* 0x0000000a08087c24 */ /* 0x002fe2000f8e02ff */
[----:B0-----:R-:W-:-:S04]  /*0940*/  ULEA UR5, UR6, UR5, 0x18 ;  /* 0x0000000506057291 */ /* 0x001fc8000f8ec0ff */
[----:B--2---:R-:W-:-:S06]  /*0950*/  UIMAD UR4, UR4, -0x4000, UR5 ;  /* 0xffffc000040478a4 */ /* 0x004fcc000f8e0205 */
[----:B------:R-:W-:Y:S01]  /*0960*/  LEA R18, R11, UR4, 0x8 ;  /* 0x000000040b127c11 */ /* 0x000fe2000f8e40ff */
[----:B---3--:R-:W-:-:S04]  /*0970*/  IMAD.WIDE.U32 R4, R9, UR10, R4 ;  /* 0x0000000a09047c25 */ /* 0x008fc8000f8e0004 */
[----:B------:R-:W-:-:S05]  /*0980*/  IMAD R9, R9, UR11, R8 ;  /* 0x0000000b09097c24 */ /* 0x000fca000f8e0208 */
[----:B------:R-:W-:-:S07]  /*0990*/  IADD3 R20, PT, PT, R5, R9, RZ ;  /* 0x0000000905147210 */ /* 0x000fce0007ffe0ff */
.L_x_18:
[----:B------:R-:W0:Y:S01]  /*09a0*/  S2R R9, SR_CgaCtaId ;  /* 0x0000000000097919 */ /* 0x000e220000008800 */
[----:B------:R-:W-:Y:S02]  /*09b0*/  MOV R22, 0x400 ;  /* 0x0000040000167802 */ /* 0x000fe40000000f00 */
[----:B------:R-:W-:Y:S02]  /*09c0*/  ISETP.GT.U32.AND P1, PT, R16, -0x8, PT ;  /* 0xfffffff81000780c */ /* 0x000fe40003f24070 */
[----:B0-----:R-:W-:Y:S01]  /*09d0*/  LEA R22, R9, R22, 0x18 ;  /* 0x0000001609167211 */ /* 0x001fe200078ec0ff */
[----:B------:R-:W-:-:S04]  /*09e0*/  IMAD.MOV.U32 R9, RZ, RZ, RZ ;  /* 0x000000ffff097224 */ /* 0x000fc800078e00ff */
[----:B------:R-:W-:-:S04]  /*09f0*/  IMAD R8, R11, 0x100, R22 ;  /* 0x000001000b087824 */ /* 0x000fc800078e0216 */
[----:B------:R-:W-:-:S05]  /*0a00*/  IMAD R8, R19, 0x4, R8 ;  /* 0x0000000413087824 */ /* 0x000fca00078e0208 */
[----:B------:R0:W1:Y:S01]  /*0a10*/  LDS R17, [R8] ;  /* 0x0000000008117984 */ /* 0x0000620000000800 */
[----:B------:R-:W-:Y:S05]  /*0a20*/  @P1 BRA `(.L_x_13) ;  /* 0x0000000000f01947 */ /* 0x000fea0003800000 */
[----:B------:R-:W2:Y:S01]  /*0a30*/  S2R R9, SR_CTAID.X ;  /* 0x0000000000097919 */ /* 0x000ea20000002500 */
[----:B------:R-:W-:Y:S02]  /*0a40*/  IMAD R23, R19, 0x4, R14 ;  /* 0x0000000413177824 */ /* 0x000fe400078e020e */
[----:B--2---:R-:W-:Y:S01]  /*0a50*/  IMAD R24, R9, -0x4000, R22 ;  /* 0xffffc00009187824 */ /* 0x004fe200078e0216 */
[----:B------:R-:W-:-:S03]  /*0a60*/  MOV R9, R6 ;  /* 0x0000000600097202 */ /* 0x000fc60000000f00 */
[----:B------:R-:W-:-:S04]  /*0a70*/  IMAD R24, R11, 0x100, R24 ;  /* 0x000001000b187824 */ /* 0x000fc800078e0218 */
[----:B------:R-:W-:-:S07]  /*0a80*/  VIADD R24, R24, 0x401c ;  /* 0x0000401c18187836 */ /* 0x000fce0000000000 */
.L_x_14:
[----:B------:R-:W-:Y:S01]  /*0a90*/  LDS R26, [R24+-0x1c] ;  /* 0xffffe400181a7984 */ /* 0x000fe20000000800 */
[----:B------:R-:W-:-:S03]  /*0aa0*/  VIADD R9, R9, 0x8 ;  /* 0x0000000809097836 */ /* 0x000fc60000000000 */
[----:B--2---:R-:W2:Y:S02]  /*0ab0*/  LDS R27, [R23+-0x400] ;  /* 0xfffc0000171b7984 */ /* 0x004ea40000000800 */
[----:B------:R-:W-:Y:S01]  /*0ac0*/  ISETP.NE.AND P2, PT, R9, RZ, PT ;  /* 0x000000ff0900720c */ /* 0x000fe20003f45270 */
[----:B--2---:R-:W-:-:S05]  /*0ad0*/  IMAD.IADD R28, R26, 0x1, R27 ;  /* 0x000000011a1c7824 */ /* 0x004fca00078e021b */
[----:B-1----:R-:W-:-:S13]  /*0ae0*/  ISETP.GE.AND P1, PT, R28, R17, PT ;  /* 0x000000111c00720c */ /* 0x002fda0003f26270 */
[----:B------:R-:W-:Y:S01]  /*0af0*/  @!P1 STS [R8], R28 ;  /* 0x0000001c08009388 */ /* 0x000fe20000000800 */
[----:B------:R-:W-:-:S03]  /*0b00*/  @!P1 IMAD.MOV.U32 R17, RZ, RZ, R28 ;  /* 0x000000ffff119224 */ /* 0x000fc600078e001c */
[----:B------:R-:W-:Y:S04]  /*0b10*/  LDS R26, [R24+-0x18] ;  /* 0xffffe800181a7984 */ /* 0x000fe80000000800 */
[----:B------:R-:W1:Y:S02]  /*0b20*/  LDS R27, [R23+-0x300] ;  /* 0xfffd0000171b7984 */ /* 0x000e640000000800 */
[----:B-1----:R-:W-:-:S05]  /*0b30*/  IMAD.IADD R29, R26, 0x1, R27 ;  /* 0x000000011a1d7824 */ /* 0x002fca00078e021b */
[----:B------:R-:W-:-:S13]  /*0b40*/  ISETP.GE.AND P1, PT, R29, R17, PT ;  /* 0x000000111d00720c */ /* 0x000fda0003f26270 */
        /* <DEDUP_REMOVED lines=10> */
[----:B-1----:R-:W-:-:S04]  /*0bf0*/  IADD3 R28, PT, PT, R26, R27, RZ ;  /* 0x0000001b1a1c7210 */ /* 0x002fc80007ffe0ff */
[----:B------:R-:W-:-:S13]  /*0c00*/  ISETP.GE.AND P1, PT, R28, R17, PT ;  /* 0x000000111c00720c */ /* 0x000fda0003f26270 */
[----:B------:R-:W-:Y:S01]  /*0c10*/  @!P1 STS [R8], R28 ;  /* 0x0000001c08009388 */ /* 0x000fe20000000800 */
[----:B------:R-:W-:-:S03]  /*0c20*/  @!P1 IMAD.MOV.U32 R17, RZ, RZ, R28 ;  /* 0x000000ffff119224 */ /* 0x000fc600078e001c */
[----:B------:R-:W-:Y:S04]  /*0c30*/  LDS R26, [R24+-0xc] ;  /* 0xfffff400181a7984 */ /* 0x000fe80000000800 */
[----:B------:R-:W1:Y:S02]  /*0c40*/  LDS R27, [R23] ;  /* 0x00000000171b7984 */ /* 0x000e640000000800 */
[----:B-1----:R-:W-:-:S05]  /*0c50*/  IMAD.IADD R29, R26, 0x1, R27 ;  /* 0x000000011a1d7824 */ /* 0x002fca00078e021b */
[----:B------:R-:W-:-:S13]  /*0c60*/  ISETP.GE.AND P1, PT, R29, R17, PT ;  /* 0x000000111d00720c */ /* 0x000fda0003f26270 */
[----:B------:R-:W-:Y:S01]  /*0c70*/  @!P1 STS [R8], R29 ;  /* 0x0000001d08009388 */ /* 0x000fe20000000800 */
[----:B------:R-:W-:-:S03]  /*0c80*/  @!P1 IMAD.MOV.U32 R17, RZ, RZ, R29 ;  /* 0x000000ffff119224 */ /* 0x000fc600078e001d */
[----:B------:R-:W-:Y:S04]  /*0c90*/  LDS R26, [R24+-0x8] ;  /* 0xfffff800181a7984 */ /* 0x000fe80000000800 */
[----:B------:R-:W1:Y:S02]  /*0ca0*/  LDS R27, [R23+0x100] ;  /* 0x00010000171b7984 */ /* 0x000e640000000800 */
        /* <DEDUP_REMOVED lines=9> */
[----:B------:R-:W-:-:S03]  /*0d40*/  @!P1 MOV R17, R26 ;  /* 0x0000001a00119202 */ /* 0x000fc60000000f00 */
[----:B------:R1:W-:Y:S04]  /*0d50*/  LDS R26, [R24] ;  /* 0x00000000181a7984 */ /* 0x0003e80000000800 */
[----:B------:R2:W3:Y:S01]  /*0d60*/  LDS R27, [R23+0x300] ;  /* 0x00030000171b7984 */ /* 0x0004e20000000800 */
[----:B-1----:R-:W-:Y:S02]  /*0d70*/  VIADD R24, R24, 0x20 ;  /* 0x0000002018187836 */ /* 0x002fe40000000000 */
[----:B--2---:R-:W-:Y:S02]  /*0d80*/  VIADD R23, R23, 0x800 ;  /* 0x0000080017177836 */ /* 0x004fe40000000000 */
[----:B---3--:R-:W-:-:S05]  /*0d90*/  IMAD.IADD R27, R26, 0x1, R27 ;  /* 0x000000011a1b7824 */ /* 0x008fca00078e021b */
[----:B------:R-:W-:-:S13]  /*0da0*/  ISETP.GE.AND P1, PT, R27, R17, PT ;  /* 0x000000111b00720c */ /* 0x000fda0003f26270 */
[----:B------:R2:W-:Y:S01]  /*0db0*/  @!P1 STS [R8], R27 ;  /* 0x0000001b08009388 */ /* 0x0005e20000000800 */
[----:B------:R-:W-:Y:S01]  /*0dc0*/  @!P1 IMAD.MOV.U32 R17, RZ, RZ, R27 ;  /* 0x000000ffff119224 */ /* 0x000fe200078e001b */
[----:B------:R-:W-:Y:S06]  /*0dd0*/  @P2 BRA `(.L_x_14) ;  /* 0xfffffffc002c2947 */ /* 0x000fec000383ffff */
[----:B------:R-:W-:-:S07]  /*0de0*/  IMAD.MOV.U32 R9, RZ, RZ, R0 ;  /* 0x000000ffff097224 */ /* 0x000fce00078e0000 */
.L_x_13:
[----:B------:R-:W-:-:S13]  /*0df0*/  LOP3.LUT P1, RZ, R13, 0x7, RZ, 0xc0, !PT ;  /* 0x000000070dff7812 */ /* 0x000fda000782c0ff */
[----:B------:R-:W-:Y:S05]  /*0e00*/  @!P1 BRA `(.L_x_15) ;  /* 0x0000000000f09947 */ /* 0x000fea0003800000 */
[----:B------:R-:W3:Y:S01]  /*0e10*/  S2R R23, SR_CTAID.X ;  /* 0x0000000000177919 */ /* 0x000ee20000002500 */
[----:B------:R-:W-:Y:S02]  /*0e20*/  ISETP.NE.AND P2, PT, R25, RZ, PT ;  /* 0x000000ff1900720c */ /* 0x000fe40003f45270 */
[----:B---3--:R-:W-:-:S05]  /*0e30*/  LEA R22, R23, R22, 0xe ;  /* 0x0000001617167211 */ /* 0x008fca00078e70ff */
[----:B------:R-:W-:Y:S01]  /*0e40*/  IMAD R22, R19, 0x4, R22 ;  /* 0x0000000413167824 */ /* 0x000fe200078e0216 */
[----:B------:R-:W-:Y:S06]  /*0e50*/  @!P0 BRA `(.L_x_16) ;  /* 0x00000000006c8947 */ /* 0x000fec0003800000 */
[C---:B------:R-:W-:Y:S02]  /*0e60*/  IMAD R24, R9.reuse, 0x4, R18 ;  /* 0x0000000409187824 */ /* 0x040fe400078e0212 */
[C---:B------:R-:W-:Y:S02]  /*0e70*/  IMAD R23, R9.reuse, 0x100, R22 ;  /* 0x0000010009177824 */ /* 0x040fe400078e0216 */
[----:B------:R-:W-:Y:S01]  /*0e80*/  VIADD R9, R9, 0x4 ;  /* 0x0000000409097836 */ /* 0x000fe20000000000 */
[----:B------:R-:W-:Y:S04]  /*0e90*/  LDS R26, [R24+0x4000] ;  /* 0x00400000181a7984 */ /* 0x000fe80000000800 */
[----:B--2---:R-:W2:Y:S02]  /*0ea0*/  LDS R27, [R23] ;  /* 0x00000000171b7984 */ /* 0x004ea40000000800 */
[----:B--2---:R-:W-:-:S05]  /*0eb0*/  IMAD.IADD R28, R26, 0x1, R27 ;  /* 0x000000011a1c7824 */ /* 0x004fca00078e021b */
[----:B-1----:R-:W-:-:S13]  /*0ec0*/  ISETP.GE.AND P1, PT, R28, R17, PT ;  /* 0x000000111c00720c */ /* 0x002fda0003f26270 */
[----:B------:R-:W-:Y:S01]  /*0ed0*/  @!P1 STS [R8], R28 ;  /* 0x0000001c08009388 */ /* 0x000fe20000000800 */
[----:B------:R-:W-:-:S03]  /*0ee0*/  @!P1 IMAD.MOV.U32 R17, RZ, RZ, R28 ;  /* 0x000000ffff119224 */ /* 0x000fc600078e001c */
[----:B------:R-:W-:Y:S04]  /*0ef0*/  LDS R26, [R24+0x4004] ;  /* 0x00400400181a7984 */ /* 0x000fe80000000800 */
[----:B------:R-:W1:Y:S02]  /*0f00*/  LDS R27, [R23+0x100] ;  /* 0x00010000171b7984 */ /* 0x000e640000000800 */
[----:B-1----:R-:W-:-:S04]  /*0f10*/  IADD3 R29, PT, PT, R26, R27, RZ ;  /* 0x0000001b1a1d7210 */ /* 0x002fc80007ffe0ff */
[----:B------:R-:W-:-:S13]  /*0f20*/  ISETP.GE.AND P1, PT, R29, R17, PT ;  /* 0x000000111d00720c */ /* 0x000fda0003f26270 */
[----:B------:R-:W-:Y:S01]  /*0f30*/  @!P1 STS [R8], R29 ;  /* 0x0000001d08009388 */ /* 0x000fe20000000800 */
[----:B------:R-:W-:-:S03]  /*0f40*/  @!P1 IMAD.MOV.U32 R17, RZ, RZ, R29 ;  /* 0x000000ffff119224 */ /* 0x000fc600078e001d */
[----:B------:R-:W-:Y:S04]  /*0f50*/  LDS R26, [R24+0x4008] ;  /* 0x00400800181a7984 */ /* 0x000fe80000000800 */
[----:B------:R-:W1:Y:S02]  /*0f60*/  LDS R27, [R23+0x200] ;  /* 0x00020000171b7984 */ /* 0x000e640000000800 */
[----:B-1----:R-:W-:-:S05]  /*0f70*/  IMAD.IADD R28, R26, 0x1, R27 ;  /* 0x000000011a1c7824 */ /* 0x002fca00078e021b */
[----:B------:R-:W-:-:S13]  /*0f80*/  ISETP.GE.AND P1, PT, R28, R17, PT ;  /* 0x000000111c00720c */ /* 0x000fda0003f26270 */
[----:B------:R-:W-:Y:S01]  /*0f90*/  @!P1 STS [R8], R28 ;  /* 0x0000001c08009388 */ /* 0x000fe20000000800 */
[----:B------:R-:W-:-:S03]  /*0fa0*/  @!P1 IMAD.MOV.U32 R17, RZ, RZ, R28 ;  /* 0x000000ffff119224 */ /* 0x000fc600078e001c */
[----:B------:R-:W-:Y:S04]  /*0fb0*/  LDS R26, [R24+0x400c] ;  /* 0x00400c00181a7984 */ /* 0x000fe80000000800 */
[----:B------:R-:W1:Y:S02]  /*0fc0*/  LDS R27, [R23+0x300] ;  /* 0x00030000171b7984 */ /* 0x000e640000000800 */
[----:B-1----:R-:W-:-:S05]  /*0fd0*/  IMAD.IADD R26, R26, 0x1, R27 ;  /* 0x000000011a1a7824 */ /* 0x002fca00078e021b */
[----:B------:R-:W-:-:S13]  /*0fe0*/  ISETP.GE.AND P1, PT, R26, R17, PT ;  /* 0x000000111a00720c */ /* 0x000fda0003f26270 */
[----:B------:R3:W-:Y:S01]  /*0ff0*/  @!P1 STS [R8], R26 ;  /* 0x0000001a08009388 */ /* 0x0007e20000000800 */
[----:B------:R-:W-:-:S07]  /*1000*/  @!P1 MOV R17, R26 ;  /* 0x0000001a00119202 */ /* 0x000fce0000000f00 */
.L_x_16:
[----:B------:R-:W-:Y:S05]  /*1010*/  @!P2 BRA `(.L_x_15) ;  /* 0x00000000006ca947 */ /* 0x000fea0003800000 */
[----:B------:R-:W-:Y:S02]  /*1020*/  ISETP.NE.AND P1, PT, R25, 0x1, PT ;  /* 0x000000011900780c */ /* 0x000fe40003f25270 */
[----:B------:R-:W-:-:S11]  /*1030*/  LOP3.LUT P2, RZ, R15, 0x1, RZ, 0xc0, !PT ;  /* 0x000000010fff7812 */ /* 0x000fd6000784c0ff */
[----:B------:R-:W-:Y:S05]  /*1040*/  @!P1 BRA `(.L_x_17) ;  /* 0x00000000003c9947 */ /* 0x000fea0003800000 */
[C---:B--2---:R-:W-:Y:S02]  /*1050*/  IMAD R27, R9.reuse, 0x4, R18 ;  /* 0x00000004091b7824 */ /* 0x044fe400078e0212 */
[C---:B------:R-:W-:Y:S01]  /*1060*/  IMAD R28, R9.reuse, 0x100, R22 ;  /* 0x00000100091c7824 */ /* 0x040fe200078e0216 */
[----:B------:R-:W-:Y:S02]  /*1070*/  IADD3 R9, PT, PT, R9, 0x2, RZ ;  /* 0x0000000209097810 */ /* 0x000fe40007ffe0ff */
[----:B------:R-:W-:Y:S04]  /*1080*/  LDS R23, [R27+0x4000] ;  /* 0x004000001b177984 */ /* 0x000fe80000000800 */
[----:B------:R-:W3:Y:S02]  /*1090*/  LDS R24, [R28] ;  /* 0x000000001c187984 */ /* 0x000ee40000000800 */
[----:B---3--:R-:W-:-:S05]  /*10a0*/  IMAD.IADD R26, R23, 0x1, R24 ;  /* 0x00000001171a7824 */ /* 0x008fca00078e0218 */
[----:B-1----:R-:W-:-:S13]  /*10b0*/  ISETP.GE.AND P1, PT, R26, R17, PT ;  /* 0x000000111a00720c */ /* 0x002fda0003f26270 */
[----:B------:R-:W-:Y:S01]  /*10c0*/  @!P1 STS [R8], R26 ;  /* 0x0000001a08009388 */ /* 0x000fe20000000800 */
[----:B------:R-:W-:-:S03]  /*10d0*/  @!P1 IMAD.MOV.U32 R17, RZ, RZ, R26 ;  /* 0x000000ffff119224 */ /* 0x000fc600078e001a */
[----:B------:R-:W-:Y:S04]  /*10e0*/  LDS R23, [R27+0x4004] ;  /* 0x004004001b177984 */ /* 0x000fe80000000800 */
[----:B------:R-:W1:Y:S02]  /*10f0*/  LDS R24, [R28+0x100] ;  /* 0x000100001c187984 */ /* 0x000e640000000800 */
[----:B-1----:R-:W-:-:S05]  /*1100*/  IMAD.IADD R23, R23, 0x1, R24 ;  /* 0x0000000117177824 */ /* 0x002fca00078e0218 */
[----:B------:R-:W-:-:S13]  /*1110*/  ISETP.GE.AND P1, PT, R23, R17, PT ;  /* 0x000000111700720c */ /* 0x000fda0003f26270 */
[----:B------:R4:W-:Y:S01]  /*1120*/  @!P1 STS [R8], R23 ;  /* 0x0000001708009388 */ /* 0x0009e20000000800 */
[----:B------:R-:W-:-:S07]  /*1130*/  @!P1 IMAD.MOV.U32 R17, RZ, RZ, R23 ;  /* 0x000000ffff119224 */ /* 0x000fce00078e0017 */
.L_x_17:
[----:B------:R-:W-:Y:S05]  /*1140*/  @!P2 BRA `(.L_x_15) ;  /* 0x000000000020a947 */ /* 0x000fea0003800000 */
[C---:B----4-:R-:W-:Y:S02]  /*1150*/  IMAD R23, R9.reuse, 0x4, R18 ;  /* 0x0000000409177824 */ /* 0x050fe400078e0212 */
[----:B------:R-:W-:-:S04]  /*1160*/  IMAD R22, R9, 0x100, R22 ;  /* 0x0000010009167824 */ /* 0x000fc800078e0216 */
[----:B------:R-:W-:Y:S04]  /*1170*/  LDS R23, [R23+0x4000] ;  /* 0x0040000017177984 */ /* 0x000fe80000000800 */
[----:B------:R-:W4:Y:S02]  /*1180*/  LDS R22, [R22] ;  /* 0x0000000016167984 */ /* 0x000f240000000800 */
[----:B----4-:R-:W-:-:S05]  /*1190*/  IMAD.IADD R9, R23, 0x1, R22 ;  /* 0x0000000117097824 */ /* 0x010fca00078e0216 */
[----:B-1----:R-:W-:-:S13]  /*11a0*/  ISETP.GE.AND P1, PT, R9, R17, PT ;  /* 0x000000110900720c */ /* 0x002fda0003f26270 */
[----:B------:R1:W-:Y:S01]  /*11b0*/  @!P1 STS [R8], R9 ;  /* 0x0000000908009388 */ /* 0x0003e20000000800 */
[----:B------:R-:W-:-:S07]  /*11c0*/  @!P1 IMAD.MOV.U32 R17, RZ, RZ, R9 ;  /* 0x000000ffff119224 */ /* 0x000fce00078e0009 */
.L_x_15:
[----:B-1----:R-:W-:Y:S01]  /*11d0*/  IADD3 R9, P1, PT, R2, R19, RZ ;  /* 0x0000001302097210 */ /* 0x002fe20007f3e0ff */
[----:B------:R-:W-:-:S03]  /*11e0*/  VIADD R19, R19, 0x1 ;  /* 0x0000000113137836 */ /* 0x000fc60000000000 */
[----:B------:R-:W-:Y:S02]  /*11f0*/  IADD3.X R22, PT, PT, RZ, R21, RZ, P1, !PT ;  /* 0x00000015ff167210 */ /* 0x000fe40000ffe4ff */
[----:B0-234-:R-:W-:-:S04]  /*1200*/  LEA R8, P1, R9, R4, 0x2 ;  /* 0x0000000409087211 */ /* 0x01dfc800078210ff */
[----:B------:R-:W-:Y:S01]  /*1210*/  LEA.HI.X R9, R9, R20, R22, 0x2, P1 ;  /* 0x0000001409097211 */ /* 0x000fe200008f1416 */
[----:B------:R-:W-:-:S04]  /*1220*/  IMAD.IADD R22, R7, 0x1, R12 ;  /* 0x0000000107167824 */ /* 0x000fc800078e020c */
[----:B------:R0:W-:Y:S01]  /*1230*/  STG.E desc[UR8][R8.64], R17 ;  /* 0x0000001108007986 */ /* 0x0001e2000c101908 */
[----:B------:R-:W-:-:S13]  /*1240*/  ISETP.GE.AND P1, PT, R19, R22, PT ;  /* 0x000000161300720c */ /* 0x000fda0003f26270 */
[----:B0-----:R-:W-:Y:S05]  /*1250*/  @!P1 BRA `(.L_x_18) ;  /* 0xfffffff400d09947 */ /* 0x001fea000383ffff */
.L_x_12:
[----:B------:R-:W-:Y:S05]  /*1260*/  BSYNC.RECONVERGENT B0 ;  /* 0x0000000000007941 */ /* 0x000fea0003800200 */
.L_x_11:
[----:B------:R-:W-:-:S05]  /*1270*/  VIADD R11, R11, 0x1 ;  /* 0x000000010b0b7836 */ /* 0x000fca0000000000 */
[----:B------:R-:W-:-:S13]  /*1280*/  ISETP.GE.AND P1, PT, R11, R10, PT ;  /* 0x0000000a0b00720c */ /* 0x000fda0003f26270 */
[----:B------:R-:W-:Y:S05]  /*1290*/  @!P1 BRA `(.L_x_19) ;  /* 0xfffffff400789947 */ /* 0x000fea000383ffff */
[----:B------:R-:W-:Y:S05]  /*12a0*/  EXIT ;  /* 0x000000000000794d */ /* 0x000fea0003800000 */
.L_x_10:
[C---:B------:R-:W-:Y:S01]  /*12b0*/  VIADD R13, R7.reuse, 0x1 ;  /* 0x00000001070d7836 */ /* 0x040fe20000000000 */
[----:B------:R-:W-:Y:S01]  /*12c0*/  IADD3 R9, P1, PT, R2, R7, RZ ;  /* 0x0000000702097210 */ /* 0x000fe20007f3e0ff */
[C---:B------:R-:W-:Y:S02]  /*12d0*/  VIADD R19, R7.reuse, 0x2 ;  /* 0x0000000207137836 */ /* 0x040fe40000000000 */
[----:B------:R-:W-:Y:S01]  /*12e0*/  VIADD R22, R7, 0x3 ;  /* 0x0000000307167836 */ /* 0x000fe20000000000 */
[----:B------:R-:W-:Y:S02]  /*12f0*/  VIMNMX R4, PT, PT, R18, R13, !PT ;  /* 0x0000000d12047248 */ /* 0x000fe40007fe0100 */
[----:B------:R-:W-:-:S03]  /*1300*/  IADD3.X R6, PT, PT, RZ, R21, RZ, P1, !PT ;  /* 0x00000015ff067210 */ /* 0x000fc60000ffe4ff */
[----:B------:R-:W-:Y:S01]  /*1310*/  IMAD.IADD R5, R7, 0x1, -R4 ;  /* 0x0000000107057824 */ /* 0x000fe200078e0a04 */
[----:B------:R-:W-:Y:S01]  /*1320*/  SHF.L.U64.HI R6, R9, 0x2, R6 ;  /* 0x0000000209067819 */ /* 0x000fe20000010206 */
[----:B------:R-:W-:-:S03]  /*1330*/  IMAD.IADD R20, R4, 0x1, -R7 ;  /* 0x0000000104147824 */ /* 0x000fc600078e0a07 */
[----:B------:R-:W-:Y:S02]  /*1340*/  ISETP.GT.U32.AND P0, PT, R5, -0x4, PT ;  /* 0xfffffffc0500780c */ /* 0x000fe40003f04070 */
[----:B------:R-:W-:-:S11]  /*1350*/  LOP3.LUT R20, R20, 0x3, RZ, 0xc0, !PT ;  /* 0x0000000314147812 */ /* 0x000fd600078ec0ff */
.L_x_25:
[----:B------:R-:W-:Y:S01]  /*1360*/  ISETP.GE.AND P1, PT, R12, 0x1, PT ;  /* 0x000000010c00780c */ /* 0x000fe20003f26270 */
[----:B------:R-:W-:-:S12]  /*1370*/  BSSY.RECONVERGENT B0, `(.L_x_20) ;  /* 0x000002f000007945 */ /* 0x000fd80003800200 */
[----:B01--4-:R-:W-:Y:S05]  /*1380*/  @!P1 BRA `(.L_x_21) ;  /* 0x0000000000b49947 */ /* 0x013fea0003800000 */
[----:B------:R-:W0:Y:S01]  /*1390*/  LDC.64 R4, c[0x0][0x380] ;  /* 0x0000e000ff047b82 */ /* 0x000e220000000a00 */
[----:B------:R-:W1:Y:S01]  /*13a0*/  LDCU.64 UR4, c[0x0][0x390] ;  /* 0x00007200ff0477ac */ /* 0x000e620008000a00 */
[----:B------:R-:W-:Y:S01]  /*13b0*/  IMAD R15, R3, 0x40, R11 ;  /* 0x00000040030f7824 */ /* 0x000fe200078e020b */
[----:B------:R-:W-:Y:S01]  /*13c0*/  ISETP.NE.AND P1, PT, R20, RZ, PT ;  /* 0x000000ff1400720c */ /* 0x000fe20003f25270 */
[----:B------:R-:W-:Y:S01]  /*13d0*/  BSSY.RECONVERGENT B1, `(.L_x_22) ;  /* 0x0000017000017945 */ /* 0x000fe20003800200 */
[----:B------:R-:W-:Y:S01]  /*13e0*/  IMAD R23, R11, 0x100, R0 ;  /* 0x000001000b177824 */ /* 0x000fe200078e0200 */
[----:B------:R-:W-:Y:S02]  /*13f0*/  MOV R27, R7 ;  /* 0x00000007001b7202 */ /* 0x000fe40000000f00 */
[----:B------:R-:W-:-:S05]  /*1400*/  SHF.R.S32.HI R14, RZ, 0x1f, R15 ;  /* 0x0000001fff0e7819 */ /* 0x000fca000001140f */
[----:B-1----:R-:W-:-:S04]  /*1410*/  IMAD R14, R14, UR4, RZ ;  /* 0x000000040e0e7c24 */ /* 0x002fc8000f8e02ff */
[C---:B------:R-:W-:Y:S02]  /*1420*/  IMAD R25, R15.reuse, UR5, R14 ;  /* 0x000000050f197c24 */ /* 0x040fe4000f8e020e */
[----:B0-----:R-:W-:-:S04]  /*1430*/  IMAD.WIDE.U32 R4, R15, UR4, R4 ;  /* 0x000000040f047c25 */ /* 0x001fc8000f8e0004 */
[----:B------:R-:W-:Y:S01]  /*1440*/  IMAD.IADD R25, R5, 0x1, R25 ;  /* 0x0000000105197824 */ /* 0x000fe200078e0219 */
[----:B------:R-:W-:Y:S06]  /*1450*/  @!P1 BRA `(.L_x_23) ;  /* 0x0000000000389947 */ /* 0x000fec0003800000 */
[----:B------:R-:W-:Y:S01]  /*1460*/  IMAD R29, R8, 0x8, R23 ;  /* 0x00000008081d7824 */ /* 0x000fe200078e0217 */
[----:B------:R-:W-:Y:S01]  /*1470*/  LEA R14, P1, R9, R4, 0x2 ;  /* 0x00000004090e7211 */ /* 0x000fe200078210ff */
[----:B------:R-:W-:-:S03]  /*1480*/  IMAD.MOV.U32 R27, RZ, RZ, R13 ;  /* 0x000000ffff1b7224 */ /* 0x000fc600078e000d */
[----:B------:R-:W0:Y:S01]  /*1490*/  LDS.64 R16, [R29] ;  /* 0x000000001d107984 */ /* 0x000e220000000a00 */
[----:B------:R-:W-:Y:S01]  /*14a0*/  IMAD.X R15, R25, 0x1, R6, P1 ;  /* 0x00000001190f7824 */ /* 0x000fe200008e0606 */
[----:B------:R-:W-:-:S04]  /*14b0*/  ISETP.NE.AND P1, PT, R20, 0x1, PT ;  /* 0x000000011400780c */ /* 0x000fc80003f25270 */
[----:B0-----:R0:W-:Y:S09]  /*14c0*/  STG.E desc[UR8][R14.64], R16 ;  /* 0x000000100e007986 */ /* 0x0011f2000c101908 */
[----:B------:R-:W-:Y:S05]  /*14d0*/  @!P1 BRA `(.L_x_23) ;  /* 0x0000000000189947 */ /* 0x000fea0003800000 */
[----:B------:R-:W-:Y:S01]  /*14e0*/  ISETP.NE.AND P1, PT, R20, 0x2, PT ;  /* 0x000000021400780c */ /* 0x000fe20003f25270 */
[----:B------:R-:W-:Y:S01]  /*14f0*/  STG.E desc[UR8][R14.64+0x4], R17 ;  /* 0x000004110e007986 */ /* 0x000fe2000c101908 */
[----:B------:R-:W-:-:S11]  /*1500*/  IMAD.MOV.U32 R27, RZ, RZ, R19 ;  /* 0x000000ffff1b7224 */ /* 0x000fd600078e0013 */
[----:B------:R-:W1:Y:S01]  /*1510*/  @P1 LDS R29, [R29+0x8] ;  /* 0x000008001d1d1984 */ /* 0x000e620000000800 */
[----:B------:R-:W-:-:S03]  /*1520*/  @P1 MOV R27, R22 ;  /* 0x00000016001b1202 */ /* 0x000fc60000000f00 */
[----:B-1----:R1:W-:Y:S04]  /*1530*/  @P1 STG.E desc[UR8][R14.64+0x8], R29 ;  /* 0x0000081d0e001986 */ /* 0x0023e8000c101908 */
.L_x_23:
[----:B------:R-:W-:Y:S05]  /*1540*/  BSYNC.RECONVERGENT B1 ;  /* 0x0000000000017941 */ /* 0x000fea0003800200 */
.L_x_22:
[----:B------:R-:W-:Y:S05]  /*1550*/  @P0 BRA `(.L_x_21) ;  /* 0x0000000000400947 */ /* 0x000fea0003800000 */
.L_x_24:
[----:B01--4-:R-:W-:Y:S01]  /*1560*/  IADD3 R15, P1, PT, R2, R27, RZ ;  /* 0x0000001b020f7210 */ /* 0x013fe20007f3e0ff */
[C---:B------:R-:W-:Y:S02]  /*1570*/  IMAD R16, R27.reuse, 0x4, R23 ;  /* 0x000000041b107824 */ /* 0x040fe400078e0217 */
[----:B------:R-:W-:Y:S02]  /*1580*/  VIADD R27, R27, 0x4 ;  /* 0x000000041b1b7836 */ /* 0x000fe40000000000 */
[----:B------:R-:W-:Y:S01]  /*1590*/  IMAD.X R24, RZ, RZ, R21, P1 ;  /* 0x000000ffff187224 */ /* 0x000fe200008e0615 */
[C---:B------:R-:W-:Y:S01]  /*15a0*/  LEA R14, P1, R15.reuse, R4, 0x2 ;  /* 0x000000040f0e7211 */ /* 0x040fe200078210ff */
[----:B------:R-:W0:Y:S03]  /*15b0*/  LDS R17, [R16] ;  /* 0x0000000010117984 */ /* 0x000e260000000800 */
[----:B------:R-:W-:Y:S01]  /*15c0*/  LEA.HI.X R15, R15, R25, R24, 0x2, P1 ;  /* 0x000000190f0f7211 */ /* 0x000fe200008f1418 */
[----:B------:R-:W1:Y:S01]  /*15d0*/  LDS R29, [R16+0x4] ;  /* 0x00000400101d7984 */ /* 0x000e620000000800 */
[----:B------:R-:W-:-:S03]  /*15e0*/  ISETP.GE.AND P1, PT, R27, R18, PT ;  /* 0x000000121b00720c */ /* 0x000fc60003f26270 */
[----:B------:R-:W2:Y:S04]  /*15f0*/  LDS R24, [R16+0x8] ;  /* 0x0000080010187984 */ /* 0x000ea80000000800 */
[----:B------:R-:W3:Y:S04]  /*1600*/  LDS R26, [R16+0xc] ;  /* 0x00000c00101a7984 */ /* 0x000ee80000000800 */
[----:B0-----:R4:W-:Y:S04]  /*1610*/  STG.E desc[UR8][R14.64], R17 ;  /* 0x000000110e007986 */ /* 0x0019e8000c101908 */
[----:B-1----:R4:W-:Y:S04]  /*1620*/  STG.E desc[UR8][R14.64+0x4], R29 ;  /* 0x0000041d0e007986 */ /* 0x0029e8000c101908 */
[----:B--2---:R4:W-:Y:S04]  /*1630*/  STG.E desc[UR8][R14.64+0x8], R24 ;  /* 0x000008180e007986 */ /* 0x0049e8000c101908 */
[----:B---3--:R4:W-:Y:S01]  /*1640*/  STG.E desc[UR8][R14.64+0xc], R26 ;  /* 0x00000c1a0e007986 */ /* 0x0089e2000c101908 */
[----:B------:R-:W-:Y:S05]  /*1650*/  @!P1 BRA `(.L_x_24) ;  /* 0xfffffffc00c09947 */ /* 0x000fea000383ffff */
.L_x_21:
[----:B------:R-:W-:Y:S05]  /*1660*/  BSYNC.RECONVERGENT B0 ;  /* 0x0000000000007941 */ /* 0x000fea0003800200 */
.L_x_20:
[----:B------:R-:W-:-:S05]  /*1670*/  VIADD R11, R11, 0x1 ;  /* 0x000000010b0b7836 */ /* 0x000fca0000000000 */
[----:B------:R-:W-:-:S13]  /*1680*/  ISETP.GE.AND P1, PT, R11, R10, PT ;  /* 0x0000000a0b00720c */ /* 0x000fda0003f26270 */
[----:B------:R-:W-:Y:S05]  /*1690*/  @!P1 BRA `(.L_x_25) ;  /* 0xfffffffc00309947 */ /* 0x000fea000383ffff */
[----:B------:R-:W-:Y:S05]  /*16a0*/  EXIT ;  /* 0x000000000000794d */ /* 0x000fea0003800000 */
.L_x_26:
        /* <DEDUP_REMOVED lines=13> */
.L_x_52:


//--------------------- .text._Z6phase1Piiim      --------------------------
	.section	.text._Z6phase1Piiim,"ax",@progbits
	.align	128
        .global         _Z6phase1Piiim
        .type           _Z6phase1Piiim,@function
        .size           _Z6phase1Piiim,(.L_x_53 - _Z6phase1Piiim)
        .other          _Z6phase1Piiim,@"STO_CUDA_ENTRY STV_DEFAULT"
_Z6phase1Piiim:
.text._Z6phase1Piiim:
[----:B------:R-:W-:Y:S01]  /*0000*/  LDC R1, c[0x0][0x37c] ;  /* 0x0000df00ff017b82 */ /* 0x000fe20000000800 */
[----:B------:R-:W0:Y:S01]  /*0010*/  S2R R5, SR_TID.X ;  /* 0x0000000000057919 */ /* 0x000e220000002100 */
[----:B------:R-:W1:Y:S01]  /*0020*/  LDCU.64 UR6, c[0x0][0x388] ;  /* 0x00007100ff0677ac */ /* 0x000e620008000a00 */
[----:B------:R-:W-:Y:S01]  /*0030*/  BSSY.RECONVERGENT B0, `(.L_x_27) ;  /* 0x000004c000007945 */ /* 0x000fe20003800200 */
[----:B------:R-:W2:Y:S01]  /*0040*/  S2R R6, SR_TID.Y ;  /* 0x0000000000067919 */ /* 0x000ea20000002200 */
[----:B------:R-:W3:Y:S01]  /*0050*/  LDCU.64 UR12, c[0x0][0x358] ;  /* 0x00006b00ff0c77ac */ /* 0x000ee20008000a00 */
[----:B-1----:R-:W-:Y:S01]  /*0060*/  USHF.L.U32 UR6, UR6, 0x6, URZ ;  /* 0x0000000606067899 */ /* 0x002fe200080006ff */
[----:B------:R-:W-:-:S05]  /*0070*/  IMAD.U32 R12, RZ, RZ, UR7 ;  /* 0x00000007ff0c7e24 */ /* 0x000fca000f8e00ff */
[----:B0-----:R-:W-:-:S04]  /*0080*/  LEA R5, R5, UR6, 0x1 ;  /* 0x0000000605057c11 */ /* 0x001fc8000f8e08ff */
[C---:B------:R-:W-:Y:S02]  /*0090*/  ISETP.GE.AND P0, PT, R5.reuse, R12, PT ;  /* 0x0000000c0500720c */ /* 0x040fe40003f06270 */
[----:B--2---:R-:W-:Y:S02]  /*00a0*/  LEA R4, R6, UR6, 0x1 ;  /* 0x0000000606047c11 */ /* 0x004fe4000f8e08ff */
[----:B------:R-:W-:-:S03]  /*00b0*/  VIADDMNMX R2, R5, 0x2, R12, PT ;  /* 0x0000000205027846 */ /* 0x000fc6000380010c */
[----:B------:R-:W-:-:S05]  /*00c0*/  VIADD R3, R4, 0x2 ;  /* 0x0000000204037836 */ /* 0x000fca0000000000 */
[----:B------:R-:W-:Y:S01]  /*00d0*/  VIMNMX R0, PT, PT, R3, R12, PT ;  /* 0x0000000c03007248 */ /* 0x000fe20003fe0100 */
[----:B---3--:R-:W-:Y:S06]  /*00e0*/  @P0 BRA `(.L_x_28) ;  /* 0x0000000400000947 */ /* 0x008fec0003800000 */
[C---:B------:R-:W-:Y:S02]  /*00f0*/  VIADD R7, R4.reuse, 0x1 ;  /* 0x0000000104077836 */ /* 0x040fe40000000000 */
[----:B------:R-:W-:Y:S02]  /*0100*/  VIADD R18, R4, 0x3 ;  /* 0x0000000304127836 */ /* 0x000fe40000000000 */
[----:B------:R-:W-:Y:S01]  /*0110*/  IMAD.MOV.U32 R13, RZ, RZ, R5 ;  /* 0x000000ffff0d7224 */ /* 0x000fe200078e0005 */
[----:B------:R-:W-:-:S04]  /*0120*/  VIMNMX R9, PT, PT, R0, R7, !PT ;  /* 0x0000000700097248 */ /* 0x000fc80007fe0100 */
[C---:B------:R-:W-:Y:S01]  /*0130*/  LEA R8, R6.reuse, -R9, 0x1 ;  /* 0x8000000906087211 */ /* 0x040fe200078e08ff */
[----:B------:R-:W-:-:S04]  /*0140*/  IMAD R14, R6, -0x2, R9 ;  /* 0xfffffffe060e7824 */ /* 0x000fc800078e0209 */
[----:B------:R-:W-:Y:S01]  /*0150*/  VIADD R8, R8, UR6 ;  /* 0x0000000608087c36 */ /* 0x000fe20008000000 */
[----:B------:R-:W-:-:S04]  /*0160*/  LOP3.LUT R14, R14, 0x3, RZ, 0xc0, !PT ;  /* 0x000000030e0e7812 */ /* 0x000fc800078ec0ff */
[----:B------:R-:W-:-:S13]  /*0170*/  ISETP.GT.U32.AND P0, PT, R8, -0x4, PT ;  /* 0xfffffffc0800780c */ /* 0x000fda0003f04070 */
.L_x_34:
[----:B0-----:R-:W0:Y:S01]  /*0180*/  LDCU UR4, c[0x0][0x38c] ;  /* 0x00007180ff0477ac */ /* 0x001e220008000800 */
[----:B------:R-:W-:Y:S01]  /*0190*/  BSSY.RECONVERGENT B1, `(.L_x_29) ;  /* 0x0000032000017945 */ /* 0x000fe20003800200 */
[----:B0-----:R-:W-:-:S04]  /*01a0*/  MOV R12, UR4 ;  /* 0x00000004000c7c02 */ /* 0x001fc80008000f00 */
[----:B------:R-:W-:-:S13]  /*01b0*/  ISETP.GE.AND P1, PT, R4, R12, PT ;  /* 0x0000000c0400720c */ /* 0x000fda0003f26270 */
[----:B-12---:R-:W-:Y:S05]  /*01c0*/  @P1 BRA `(.L_x_30) ;  /* 0x0000000000b81947 */ /* 0x006fea0003800000 */
[----:B------:R-:W0:Y:S01]  /*01d0*/  S2UR UR5, SR_CgaCtaId ;  /* 0x00000000000579c3 */ /* 0x000e220000008800 */
[----:B------:R-:W1:Y:S01]  /*01e0*/  LDCU.64 UR8, c[0x0][0x390] ;  /* 0x00007200ff0877ac */ /* 0x000e620008000a00 */
[----:B------:R-:W-:Y:S01]  /*01f0*/  SHF.R.S32.HI R10, RZ, 0x1f, R13 ;  /* 0x0000001fff0a7819 */ /* 0x000fe2000001140d */
[----:B------:R-:W-:Y:S01]  /*0200*/  BSSY.RECONVERGENT B2, `(.L_x_31) ;  /* 0x000001b000027945 */ /* 0x000fe20003800200 */
[----:B------:R-:W-:Y:S01]  /*0210*/  ISETP.NE.AND P1, PT, R14, RZ, PT ;  /* 0x000000ff0e00720c */ /* 0x000fe20003f25270 */
[----:B------:R-:W-:Y:S01]  /*0220*/  UMOV UR4, 0x400 ;  /* 0x0000040000047882 */ /* 0x000fe20000000000 */
[----:B------:R-:W-:Y:S02]  /*0230*/  IMAD.MOV.U32 R15, RZ, RZ, R4 ;  /* 0x000000ffff0f7224 */ /* 0x000fe400078e0004 */
[----:B------:R-:W2:Y:S01]  /*0240*/  LDC.64 R8, c[0x0][0x380] ;  /* 0x0000e000ff087b82 */ /* 0x000ea20000000a00 */
[----:B-1----:R-:W-:-:S04]  /*0250*/  IMAD R10, R10, UR8, RZ ;  /* 0x000000080a0a7c24 */ /* 0x002fc8000f8e02ff */
[C---:B------:R-:W-:Y:S01]  /*0260*/  IMAD R11, R13.reuse, UR9, R10 ;  /* 0x000000090d0b7c24 */ /* 0x040fe2000f8e020a */
[----:B0-----:R-:W-:Y:S01]  /*0270*/  ULEA UR4, UR5, UR4, 0x18 ;  /* 0x0000000405047291 */ /* 0x001fe2000f8ec0ff */
[----:B------:R-:W-:-:S05]  /*0280*/  VIADD R10, R13, -UR6 ;  /* 0x800000060d0a7c36 */ /* 0x000fca0008000000 */
[----:B------:R-:W-:Y:S01]  /*0290*/  LEA R19, R10, UR4, 0x8 ;  /* 0x000000040a137c11 */ /* 0x000fe2000f8e40ff */
[----:B--2---:R-:W-:-:S04]  /*02a0*/  IMAD.WIDE.U32 R8, R13, UR8, R8 ;  /* 0x000000080d087c25 */ /* 0x004fc8000f8e0008 */
[----:B------:R-:W-:Y:S01]  /*02b0*/  IMAD.IADD R9, R9, 0x1, R11 ;  /* 0x0000000109097824 */ /* 0x000fe200078e020b */
[----:B------:R-:W-:Y:S06]  /*02c0*/  @!P1 BRA `(.L_x_32) ;  /* 0x0000000000389947 */ /* 0x000fec0003800000 */
[----:B------:R-:W-:-:S05]  /*02d0*/  IMAD.WIDE R10, R4, 0x4, R8 ;  /* 0x00000004040a7825 */ /* 0x000fca00078e0208 */
[----:B------:R-:W2:Y:S01]  /*02e0*/  LDG.E R16, desc[UR12][R10.64] ;  /* 0x0000000c0a107981 */ /* 0x000ea2000c1e1900 */
[----:B------:R-:W-:Y:S01]  /*02f0*/  LEA R21, R6, R19, 0x3 ;  /* 0x0000001306157211 */ /* 0x000fe200078e18ff */
[----:B------:R-:W-:Y:S01]  /*0300*/  IMAD.MOV.U32 R15, RZ, RZ, R7 ;  /* 0x000000ffff0f7224 */ /* 0x000fe200078e0007 */
[----:B------:R-:W-:-:S03]  /*0310*/  ISETP.NE.AND P1, PT, R14, 0x1, PT ;  /* 0x000000010e00780c */ /* 0x000fc60003f25270 */
[----:B--2---:R0:W-:Y:S10]  /*0320*/  STS [R21], R16 ;  /* 0x0000001015007388 */ /* 0x0041f40000000800 */
[----:B------:R-:W-:Y:S05]  /*0330*/  @!P1 BRA `(.L_x_32) ;  /* 0x00000000001c9947 */ /* 0x000fea0003800000 */
[----:B------:R-:W-:Y:S01]  /*0340*/  ISETP.NE.AND P1, PT, R14, 0x2, PT ;  /* 0x000000020e00780c */ /* 0x000fe20003f25270 */
[----:B0-----:R-:W2:-:S12]  /*0350*/  LDG.E R16, desc[UR12][R10.64+0x4] ;  /* 0x0000040c0a107981 */ /* 0x001e98000c1e1900 */
[----:B------:R-:W3:Y:S01]  /*0360*/  @P1 LDG.E R17, desc[UR12][R10.64+0x8] ;  /* 0x0000080c0a111981 */ /* 0x000ee2000c1e1900 */
[----:B------:R-:W-:Y:S02]  /*0370*/  IMAD.MOV.U32 R15, RZ, RZ, R3 ;  /* 0x000000ffff0f7224 */ /* 0x000fe400078e0003 */
[----:B------:R-:W-:Y:S01]  /*0380*/  @P1 IMAD.MOV.U32 R15, RZ, RZ, R18 ;  /* 0x000000ffff0f1224 */ /* 0x000fe200078e0012 */
[----:B--2---:R1:W-:Y:S04]  /*0390*/  STS [R21+0x4], R16 ;  /* 0x0000041015007388 */ /* 0x0043e80000000800 */
[----:B---3--:R1:W-:Y:S02]  /*03a0*/  @P1 STS [R21+0x8], R17 ;  /* 0x0000081115001388 */ /* 0x0083e40000000800 */
.L_x_32:
[----:B------:R-:W-:Y:S05]  /*03b0*/  BSYNC.RECONVERGENT B2 ;  /* 0x0000000000027941 */ /* 0x000fea0003800200 */
.L_x_31:
[----:B------:R-:W-:Y:S05]  /*03c0*/  @P0 BRA `(.L_x_30) ;  /* 0x0000000000380947 */ /* 0x000fea0003800000 */
.L_x_33:
[----:B------:R-:W-:-:S05]  /*03d0*/  IMAD.WIDE R10, R15, 0x4, R8 ;  /* 0x000000040f0a7825 */ /* 0x000fca00078e0208 */
[----:B012---:R-:W2:Y:S04]  /*03e0*/  LDG.E R16, desc[UR12][R10.64] ;  /* 0x0000000c0a107981 */ /* 0x007ea8000c1e1900 */
[----:B------:R-:W3:Y:S04]  /*03f0*/  LDG.E R20, desc[UR12][R10.64+0x4] ;  /* 0x0000040c0a147981 */ /* 0x000ee8000c1e1900 */
[----:B------:R-:W4:Y:S04]  /*0400*/  LDG.E R22, desc[UR12][R10.64+0x8] ;  /* 0x0000080c0a167981 */ /* 0x000f28000c1e1900 */
[----:B------:R-:W5:Y:S01]  /*0410*/  LDG.E R24, desc[UR12][R10.64+0xc] ;  /* 0x00000c0c0a187981 */ /* 0x000f62000c1e1900 */
[C---:B------:R-:W-:Y:S01]  /*0420*/  IADD3 R17, PT, PT, R15.reuse, -UR6, RZ ;  /* 0x800000060f117c10 */ /* 0x040fe2000fffe0ff */
[----:B------:R-:W-:-:S04]  /*0430*/  VIADD R15, R15, 0x4 ;  /* 0x000000040f0f7836 */ /* 0x000fc80000000000 */
[----:B------:R-:W-:Y:S01]  /*0440*/  IMAD R17, R17, 0x4, R19 ;  /* 0x0000000411117824 */ /* 0x000fe200078e0213 */
[----:B------:R-:W-:-:S04]  /*0450*/  ISETP.GE.AND P1, PT, R15, R0, PT ;  /* 0x000000000f00720c */ /* 0x000fc80003f26270 */
[----:B--2---:R2:W-:Y:S04]  /*0460*/  STS [R17], R16 ;  /* 0x0000001011007388 */ /* 0x0045e80000000800 */
[----:B---3--:R2:W-:Y:S04]  /*0470*/  STS [R17+0x4], R20 ;  /* 0x0000041411007388 */ /* 0x0085e80000000800 */
[----:B----4-:R2:W-:Y:S04]  /*0480*/  STS [R17+0x8], R22 ;  /* 0x0000081611007388 */ /* 0x0105e80000000800 */
[----:B-----5:R2:W-:Y:S01]  /*0490*/  STS [R17+0xc], R24 ;  /* 0x00000c1811007388 */ /* 0x0205e20000000800 */
[----:B------:R-:W-:Y:S05]  /*04a0*/  @!P1 BRA `(.L_x_33) ;  /* 0xfffffffc00c89947 */ /* 0x000fea000383ffff */
.L_x_30:
[----:B------:R-:W-:Y:S05]  /*04b0*/  BSYNC.RECONVERGENT B1 ;  /* 0x0000000000017941 */ /* 0x000fea0003800200 */
.L_x_29:
[----:B------:R-:W-:-:S05]  /*04c0*/  VIADD R13, R13, 0x1 ;  /* 0x000000010d0d7836 */ /* 0x000fca0000000000 */
[----:B------:R-:W-:-:S13]  /*04d0*/  ISETP.GE.AND P1, PT, R13, R2, PT ;  /* 0x000000020d00720c */ /* 0x000fda0003f26270 */
[----:B------:R-:W-:Y:S05]  /*04e0*/  @!P1 BRA `(.L_x_34) ;  /* 0xfffffffc00249947 */ /* 0x000fea000383ffff */
.L_x_28:
[----:B------:R-:W-:Y:S05]  /*04f0*/  BSYNC.RECONVERGENT B0 ;  /* 0x0000000000007941 */ /* 0x000fea0003800200 */
.L_x_27:
[----:B------:R-:W-:Y:S02]  /*0500*/  UIADD3 UR4, UPT, UPT, UR6, 0x40, URZ ;  /* 0x0000004006047890 */ /* 0x000fe4000fffe0ff */
[C---:B------:R-:W-:Y:S01]  /*0510*/  IADD3 R7, PT, PT, R12.reuse, -UR6, RZ ;  /* 0x800000060c077c10 */ /* 0x040fe2000fffe0ff */
[----:B------:R-:W-:Y:S03]  /*0520*/  BAR.SYNC.DEFER_BLOCKING 0x0 ;  /* 0x0000000000007b1d */ /* 0x000fe60000010000 */
[----:B------:R-:W-:-:S03]  /*0530*/  ISETP.LE.AND P0, PT, R12, UR4, PT ;  /* 0x000000040c007c0c */ /* 0x000fc6000bf03270 */
[----:B------:R-:W-:Y:S01]  /*0540*/  BSSY.RECONVERGENT B0, `(.L_x_35) ;  /* 0x000002b000007945 */ /* 0x000fe20003800200 */
[----:B------:R-:W-:-:S04]  /*0550*/  SEL R7, R7, 0x40, P0 ;  /* 0x0000004007077807 */ /* 0x000fc80000000000 */
[----:B------:R-:W-:-:S13]  /*0560*/  ISETP.GE.AND P0, PT, R7, 0x1, PT ;  /* 0x000000010700780c */ /* 0x000fda0003f06270 */
[----:B------:R-:W-:Y:S05]  /*0570*/  @!P0 BRA `(.L_x_36) ;  /* 0x00000000009c8947 */ /* 0x000fea0003800000 */
[----:B------:R-:W0:Y:S01]  /*0580*/  S2R R10, SR_CgaCtaId ;  /* 0x00000000000a7919 */ /* 0x000e220000008800 */
[----:B------:R-:W-:Y:S01]  /*0590*/  MOV R9, 0x400 ;  /* 0x0000040000097802 */ /* 0x000fe20000000f00 */
[----:B------:R-:W-:-:S03]  /*05a0*/  IMAD.MOV.U32 R8, RZ, RZ, RZ ;  /* 0x000000ffff087224 */ /* 0x000fc600078e00ff */
[----:B01----:R-:W-:-:S07]  /*05b0*/  LEA R21, R10, R9, 0x18 ;  /* 0x000000090a157211 */ /* 0x003fce00078ec0ff */
.L_x_43:
[----:B------:R-:W0:Y:S01]  /*05c0*/  LDCU UR4, c[0x0][0x38c] ;  /* 0x00007180ff0477ac */ /* 0x000e220008000800 */
[----:B------:R-:W-:Y:S01]  /*05d0*/  BSSY.RECONVERGENT B1, `(.L_x_37) ;  /* 0x000001d000017945 */ /* 0x000fe20003800200 */
[----:B0-----:R-:W-:-:S13]  /*05e0*/  ISETP.GE.AND P0, PT, R5, UR4, PT ;  /* 0x0000000405007c0c */ /* 0x001fda000bf06270 */
[----:B------:R-:W-:Y:S05]  /*05f0*/  @P0 BRA `(.L_x_38) ;  /* 0x0000000000680947 */ /* 0x000fea0003800000 */
[----:B------:R-:W-:Y:S02]  /*0600*/  IMAD R15, R8, 0x100, R21 ;  /* 0x00000100080f7824 */ /* 0x000fe400078e0215 */
[----:B------:R-:W-:-:S07]  /*0610*/  IMAD.MOV.U32 R9, RZ, RZ, R5 ;  /* 0x000000ffff097224 */ /* 0x000fce00078e0005 */
.L_x_42:
[----:B------:R-:W0:Y:S01]  /*0620*/  LDCU UR4, c[0x0][0x38c] ;  /* 0x00007180ff0477ac */ /* 0x000e220008000800 */
[----:B------:R-:W-:Y:S01]  /*0630*/  BSSY.RECONVERGENT B2, `(.L_x_39) ;  /* 0x0000013000027945 */ /* 0x000fe20003800200 */
[----:B0-----:R-:W-:-:S13]  /*0640*/  ISETP.GE.AND P0, PT, R4, UR4, PT ;  /* 0x0000000404007c0c */ /* 0x001fda000bf06270 */
[----:B------:R-:W-:Y:S05]  /*0650*/  @P0 BRA `(.L_x_40) ;  /* 0x0000000000400947 */ /* 0x000fea0003800000 */
[----:B------:R-:W-:Y:S01]  /*0660*/  IADD3 R10, PT, PT, R9, -UR6, RZ ;  /* 0x80000006090a7c10 */ /* 0x000fe2000fffe0ff */
[----:B------:R-:W-:-:S04]  /*0670*/  IMAD.MOV.U32 R11, RZ, RZ, R4 ;  /* 0x000000ffff0b7224 */ /* 0x000fc800078e0004 */
[----:B--2---:R-:W-:-:S05]  /*0680*/  IMAD R17, R10, 0x100, R21 ;  /* 0x000001000a117824 */ /* 0x004fca00078e0215 */
[----:B------:R-:W-:-:S07]  /*0690*/  LEA R14, R8, R17, 0x2 ;  /* 0x00000011080e7211 */ /* 0x000fce00078e10ff */
.L_x_41:
[C---:B------:R-:W-:Y:S01]  /*06a0*/  VIADD R12, R11.reuse, -UR6 ;  /* 0x800000060b0c7c36 */ /* 0x040fe20008000000 */
[----:B------:R-:W-:Y:S01]  /*06b0*/  LDS R10, [R14] ;  /* 0x000000000e0a7984 */ /* 0x000fe20000000800 */
[----:B------:R-:W-:Y:S02]  /*06c0*/  VIADD R11, R11, 0x1 ;  /* 0x000000010b0b7836 */ /* 0x000fe40000000000 */
[C---:B------:R-:W-:Y:S01]  /*06d0*/  IMAD R13, R12.reuse, 0x4, R15 ;  /* 0x000000040c0d7824 */ /* 0x040fe200078e020f */
[----:B------:R-:W-:-:S05]  /*06e0*/  LEA R16, R12, R17, 0x2 ;  /* 0x000000110c107211 */ /* 0x000fca00078e10ff */
[----:B------:R-:W0:Y:S04]  /*06f0*/  LDS R13, [R13] ;  /* 0x000000000d0d7984 */ /* 0x000e280000000800 */
[----:B------:R-:W1:Y:S01]  /*0700*/  LDS R12, [R16] ;  /* 0x00000000100c7984 */ /* 0x000e620000000800 */
[----:B0-----:R-:W-:-:S05]  /*0710*/  IMAD.IADD R19, R10, 0x1, R13 ;  /* 0x000000010a137824 */ /* 0x001fca00078e020d */
[----:B-1----:R-:W-:-:S13]  /*0720*/  ISETP.GE.AND P0, PT, R19, R12, PT ;  /* 0x0000000c1300720c */ /* 0x002fda0003f06270 */
[----:B------:R0:W-:Y:S01]  /*0730*/  @!P0 STS [R16], R19 ;  /* 0x0000001310008388 */ /* 0x0001e20000000800 */
[----:B------:R-:W-:-:S13]  /*0740*/  ISETP.GE.AND P0, PT, R11, R0, PT ;  /* 0x000000000b00720c */ /* 0x000fda0003f06270 */
[----:B0-----:R-:W-:Y:S05]  /*0750*/  @!P0 BRA `(.L_x_41) ;  /* 0xfffffffc00d08947 */ /* 0x001fea000383ffff */
.L_x_40:
[----:B------:R-:W-:Y:S05]  /*0760*/  BSYNC.RECONVERGENT B2 ;  /* 0x0000000000027941 */ /* 0x000fea0003800200 */
.L_x_39:
[----:B------:R-:W-:-:S04]  /*0770*/  IADD3 R9, PT, PT, R9, 0x1, RZ ;  /* 0x0000000109097810 */ /* 0x000fc80007ffe0ff */
[----:B------:R-:W-:-:S13]  /*0780*/  ISETP.GE.AND P0, PT, R9, R2, PT ;  /* 0x000000020900720c */ /* 0x000fda0003f06270 */
[----:B------:R-:W-:Y:S05]  /*0790*/  @!P0 BRA `(.L_x_42) ;  /* 0xfffffffc00a08947 */ /* 0x000fea000383ffff */
.L_x_38:
[----:B------:R-:W-:Y:S05]  /*07a0*/  BSYNC.RECONVERGENT B1 ;  /* 0x0000000000017941 */ /* 0x000fea0003800200 */
.L_x_37:
[----:B------:R-:W-:Y:S01]  /*07b0*/  VIADD R8, R8, 0x1 ;  /* 0x0000000108087836 */ /* 0x000fe20000000000 */
[----:B------:R-:W-:Y:S04]  /*07c0*/  BAR.SYNC.DEFER_BLOCKING 0x0 ;  /* 0x0000000000007b1d */ /* 0x000fe80000010000 */
[----:B------:R-:W-:-:S13]  /*07d0*/  ISETP.GE.AND P0, PT, R8, R7, PT ;  /* 0x000000070800720c */ /* 0x000fda0003f06270 */
[----:B------:R-:W-:Y:S05]  /*07e0*/  @!P0 BRA `(.L_x_43) ;  /* 0xfffffffc00748947 */ /* 0x000fea000383ffff */
.L_x_36:
[----:B------:R-:W-:Y:S05]  /*07f0*/  BSYNC.RECONVERGENT B0 ;  /* 0x0000000000007941 */ /* 0x000fea0003800200 */
.L_x_35:
[----:B------:R-:W3:Y:S02]  /*0800*/  LDCU UR4, c[0x0][0x38c] ;  /* 0x00007180ff0477ac */ /* 0x000ee40008000800 */
[----:B---3--:R-:W-:-:S13]  /*0810*/  ISETP.GE.AND P0, PT, R5, UR4, PT ;  /* 0x0000000405007c0c */ /* 0x008fda000bf06270 */
[----:B------:R-:W-:Y:S05]  /*0820*/  @P0 EXIT ;  /* 0x000000000000094d */ /* 0x000fea0003800000 */
[----:B------:R-:W3:Y:S01]  /*0830*/  S2UR UR8, SR_CgaCtaId ;  /* 0x00000000000879c3 */ /* 0x000ee20000008800 */
[----:B------:R-:W4:Y:S01]  /*0840*/  LDCU UR10, c[0x0][0x388] ;  /* 0x00007100ff0a77ac */ /* 0x000f220008000800 */
[C---:B------:R-:W-:Y:S02]  /*0850*/  VIADD R7, R4.reuse, 0x1 ;  /* 0x0000000104077836 */ /* 0x040fe40000000000 */
[----:B------:R-:W-:Y:S01]  /*0860*/  VIADD R14, R4, 0x3 ;  /* 0x00000003040e7836 */ /* 0x000fe20000000000 */
[----:B------:R-:W5:Y:S02]  /*0870*/  LDCU.64 UR4, c[0x0][0x380] ;  /* 0x00007000ff0477ac */ /* 0x000f640008000a00 */
[----:B------:R-:W-:Y:S01]  /*0880*/  VIMNMX R9, PT, PT, R0, R7, !PT ;  /* 0x0000000700097248 */ /* 0x000fe20007fe0100 */
[----:B------:R-:W-:-:S03]  /*0890*/  UMOV UR7, 0x400 ;  /* 0x0000040000077882 */ /* 0x000fc60000000000 */
[C---:B------:R-:W-:Y:S01]  /*08a0*/  LEA R8, R6.reuse, -R9, 0x1 ;  /* 0x8000000906087211 */ /* 0x040fe200078e08ff */
[----:B------:R-:W-:-:S04]  /*08b0*/  IMAD R10, R6, -0x2, R9 ;  /* 0xfffffffe060a7824 */ /* 0x000fc800078e0209 */
[----:B------:R-:W-:Y:S01]  /*08c0*/  VIADD R8, R8, UR6 ;  /* 0x0000000608087c36 */ /* 0x000fe20008000000 */
[----:B------:R-:W-:-:S04]  /*08d0*/  LOP3.LUT R10, R10, 0x3, RZ, 0xc0, !PT ;  /* 0x000000030a0a7812 */ /* 0x000fc800078ec0ff */
[----:B------:R-:W-:Y:S01]  /*08e0*/  ISETP.GT.U32.AND P0, PT, R8, -0x4, PT ;  /* 0xfffffffc0800780c */ /* 0x000fe20003f04070 */
[----:B---3--:R-:W-:Y:S02]  /*08f0*/  ULEA UR9, UR8, UR7, 0x18 ;  /* 0x0000000708097291 */ /* 0x008fe4000f8ec0ff */
[----:B----4-:R-:W-:Y:S02]  /*0900*/  UIADD3 UR7, UPT, UPT, -UR10, URZ, URZ ;  /* 0x000000ff0a077290 */ /* 0x010fe4000fffe1ff */
[----:B-----5:R-:W-:Y:S02]  /*0910*/  UIADD3 UR8, UP0, UPT, UR4, 0x8, URZ ;  /* 0x0000000804087890 */ /* 0x020fe4000ff1e0ff */
[----:B------:R-:W-:Y:S02]  /*0920*/  UIMAD UR4, UR7, 0x4100, UR9 ;  /* 0x00004100070478a4 */ /* 0x000fe4000f8e0209 */
[----:B------:R-:W-:Y:S02]  /*0930*/  UIADD3.X UR5, UPT, UPT, URZ, UR5, URZ, UP0, !UPT ;  /* 0x00000005ff057290 */ /* 0x000fe400087fe4ff */
[----:B------:R-:W-:-:S12]  /*0940*/  UIADD3 UR7, UPT, UPT, UR4, 0x8, URZ ;  /* 0x0000000804077890 */ /* 0x000fd8000fffe0ff */
.L_x_49:
[----:B---3--:R-:W3:Y:S01]  /*0950*/  LDCU UR4, c[0x0][0x38c] ;  /* 0x00007180ff0477ac */ /* 0x008ee20008000800 */
[----:B------:R-:W-:Y:S01]  /*0960*/  BSSY.RECONVERGENT B0, `(.L_x_44) ;  /* 0x0000036000007945 */ /* 0x000fe20003800200 */
[----:B---3--:R-:W-:-:S13]  /*0970*/  ISETP.GE.AND P1, PT, R4, UR4, PT ;  /* 0x0000000404007c0c */ /* 0x008fda000bf26270 */
[----:B-12---:R-:W-:Y:S05]  /*0980*/  @P1 BRA `(.L_x_45) ;  /* 0x0000000000cc1947 */ /* 0x006fea0003800000 */
[----:B------:R-:W-:Y:S01]  /*0990*/  ISETP.NE.AND P1, PT, R10, RZ, PT ;  /* 0x000000ff0a00720c */ /* 0x000fe20003f25270 */
[----:B------:R-:W-:Y:S01]  /*09a0*/  BSSY.RECONVERGENT B1, `(.L_x_46) ;  /* 0x0000019000017945 */ /* 0x000fe20003800200 */
[----:B-12---:R-:W-:Y:S02]  /*09b0*/  SHF.R.S32.HI R17, RZ, 0x1f, R5 ;  /* 0x0000001fff117819 */ /* 0x006fe40000011405 */
[----:B------:R-:W-:-:S09]  /*09c0*/  MOV R11, R4 ;  /* 0x00000004000b7202 */ /* 0x000fd20000000f00 */
[----:B------:R-:W-:Y:S05]  /*09d0*/  @!P1 BRA `(.L_x_47) ;  /* 0x0000000000549947 */ /* 0x000fea0003800000 */
[----:B------:R-:W-:Y:S01]  /*09e0*/  VIADD R8, R5, -UR6 ;  /* 0x8000000605087c36 */ /* 0x000fe20008000000 */
[----:B------:R-:W1:Y:S01]  /*09f0*/  LDC.64 R12, c[0x0][0x380] ;  /* 0x0000e000ff0c7b82 */ /* 0x000e620000000a00 */
[----:B------:R-:W0:Y:S01]  /*0a00*/  LDCU.64 UR10, c[0x0][0x390] ;  /* 0x00007200ff0a77ac */ /* 0x000e220008000a00 */
[----:B------:R-:W-:Y:S02]  /*0a10*/  ISETP.NE.AND P1, PT, R10, 0x1, PT ;  /* 0x000000010a00780c */ /* 0x000fe40003f25270 */
[----:B------:R-:W-:-:S05]  /*0a20*/  LEA R9, R8, UR9, 0x8 ;  /* 0x0000000908097c11 */ /* 0x000fca000f8e40ff */
[----:B------:R-:W-:-:S05]  /*0a30*/  IMAD R15, R6, 0x8, R9 ;  /* 0x00000008060f7824 */ /* 0x000fca00078e0209 */
[----:B------:R-:W2:Y:S01]  /*0a40*/  LDS.64 R8, [R15] ;  /* 0x000000000f087984 */ /* 0x000ea20000000a00 */
[----:B0-----:R-:W-:-:S04]  /*0a50*/  IMAD R16, R17, UR10, RZ ;  /* 0x0000000a11107c24 */ /* 0x001fc8000f8e02ff */
[C---:B------:R-:W-:Y:S02]  /*0a60*/  IMAD R11, R5.reuse, UR11, R16 ;  /* 0x0000000b050b7c24 */ /* 0x040fe4000f8e0210 */
[----:B-1----:R-:W-:-:S05]  /*0a70*/  IMAD.WIDE.U32 R12, R5, UR10, R12 ;  /* 0x0000000a050c7c25 */ /* 0x002fca000f8e000c */
[----:B------:R-:W-:Y:S01]  /*0a80*/  IADD3 R13, PT, PT, R13, R11, RZ ;  /* 0x0000000b0d0d7210 */ /* 0x000fe20007ffe0ff */
[----:B------:R-:W-:Y:S02]  /*0a90*/  IMAD.MOV.U32 R11, RZ, RZ, R7 ;  /* 0x000000ffff0b7224 */ /* 0x000fe400078e0007 */
[----:B------:R-:W-:-:S05]  /*0aa0*/  IMAD.WIDE R12, R4, 0x4, R12 ;  /* 0x00000004040c7825 */ /* 0x000fca00078e020c */
[----:B--2---:R1:W-:Y:S01]  /*0ab0*/  STG.E desc[UR12][R12.64], R8 ;  /* 0x000000080c007986 */ /* 0x0043e2000c10190c */
[----:B------:R-:W-:Y:S05]  /*0ac0*/  @!P1 BRA `(.L_x_47) ;  /* 0x0000000000189947 */ /* 0x000fea0003800000 */
[----:B------:R-:W-:Y:S01]  /*0ad0*/  ISETP.NE.AND P1, PT, R10, 0x2, PT ;  /* 0x000000020a00780c */ /* 0x000fe20003f25270 */
[----:B------:R-:W-:Y:S01]  /*0ae0*/  STG.E desc[UR12][R12.64+0x4], R9 ;  /* 0x000004090c007986 */ /* 0x000fe2000c10190c */
[----:B------:R-:W-:-:S11]  /*0af0*/  IMAD.MOV.U32 R11, RZ, RZ, R3 ;  /* 0x000000ffff0b7224 */ /* 0x000fd600078e0003 */
[----:B------:R-:W0:Y:S01]  /*0b00*/  @P1 LDS R15, [R15+0x8] ;  /* 0x000008000f0f1984 */ /* 0x000e220000000800 */
[----:B------:R-:W-:-:S03]  /*0b10*/  @P1 MOV R11, R14 ;  /* 0x0000000e000b1202 */ /* 0x000fc60000000f00 */
[----:B0-----:R2:W-:Y:S04]  /*0b20*/  @P1 STG.E desc[UR12][R12.64+0x8], R15 ;  /* 0x0000080f0c001986 */ /* 0x0015e8000c10190c */
.L_x_47:
[----:B------:R-:W-:Y:S05]  /*0b30*/  BSYNC.RECONVERGENT B1 ;  /* 0x0000000000017941 */ /* 0x000fea0003800200 */
.L_x_46:
[----:B------:R-:W-:Y:S05]  /*0b40*/  @P0 BRA `(.L_x_45) ;  /* 0x00000000005c0947 */ /* 0x000fea0003800000 */
[----:B-12---:R-:W0:Y:S01]  /*0b50*/  LDC.64 R12, c[0x0][0x390] ;  /* 0x0000e400ff0c7b82 */ /* 0x006e220000000a00 */
[----:B------:R-:W-:Y:S01]  /*0b60*/  UMOV UR4, UR8 ;  /* 0x0000000800047c82 */ /* 0x000fe20008000000 */
[----:B------:R-:W-:-:S05]  /*0b70*/  IMAD R15, R5, 0x40, R11 ;  /* 0x00000040050f7824 */ /* 0x000fca00078e020b */
[----:B------:R-:W-:Y:S01]  /*0b80*/  LEA R15, R15, UR7, 0x2 ;  /* 0x000000070f0f7c11 */ /* 0x000fe2000f8e10ff */
[-C--:B0-----:R-:W-:Y:S02]  /*0b90*/  IMAD R16, R17, R12.reuse, RZ ;  /* 0x0000000c11107224 */ /* 0x081fe400078e02ff */
[----:B------:R-:W-:-:S04]  /*0ba0*/  IMAD.WIDE.U32 R8, R5, R12, UR4 ;  /* 0x0000000405087e25 */ /* 0x000fc8000f8e000c */
[----:B------:R-:W-:-:S04]  /*0bb0*/  IMAD R13, R5, R13, R16 ;  /* 0x0000000d050d7224 */ /* 0x000fc800078e0210 */
[----:B------:R-:W-:-:S07]  /*0bc0*/  IMAD.IADD R25, R13, 0x1, R9 ;  /* 0x000000010d197824 */ /* 0x000fce00078e0209 */
.L_x_48:
[----:B---3--:R-:W0:Y:S01]  /*0bd0*/  LDS R17, [R15+-0x8] ;  /* 0xfffff8000f117984 */ /* 0x008e220000000800 */
[----:B------:R-:W-:Y:S01]  /*0be0*/  MOV R12, R8 ;  /* 0x00000008000c7202 */ /* 0x000fe20000000f00 */
[----:B------:R-:W-:Y:S02]  /*0bf0*/  IMAD.MOV.U32 R13, RZ, RZ, R25 ;  /* 0x000000ffff0d7224 */ /* 0x000fe400078e0019 */
[----:B------:R-:W1:Y:S02]  /*0c00*/  LDS R19, [R15+-0x4] ;  /* 0xfffffc000f137984 */ /* 0x000e640000000800 */
[C---:B------:R-:W-:Y:S02]  /*0c10*/  IMAD.WIDE R12, R11.reuse, 0x4, R12 ;  /* 0x000000040b0c7825 */ /* 0x040fe400078e020c */
[----:B------:R-:W2:Y:S02]  /*0c20*/  LDS R21, [R15] ;  /* 0x000000000f157984 */ /* 0x000ea40000000800 */
[----:B------:R-:W-:-:S02]  /*0c30*/  VIADD R11, R11, 0x4 ;  /* 0x000000040b0b7836 */ /* 0x000fc40000000000 */
[----:B------:R3:W4:Y:S03]  /*0c40*/  LDS R23, [R15+0x4] ;  /* 0x000004000f177984 */ /* 0x0007260000000800 */
[----:B------:R-:W-:Y:S02]  /*0c50*/  ISETP.GE.AND P1, PT, R11, R0, PT ;  /* 0x000000000b00720c */ /* 0x000fe40003f26270 */
[----:B---3--:R-:W-:Y:S01]  /*0c60*/  IADD3 R15, PT, PT, R15, 0x10, RZ ;  /* 0x000000100f0f7810 */ /* 0x008fe20007ffe0ff */
[----:B0-----:R3:W-:Y:S04]  /*0c70*/  STG.E desc[UR12][R12.64+-0x8], R17 ;  /* 0xfffff8110c007986 */ /* 0x0017e8000c10190c */
[----:B-1----:R3:W-:Y:S04]  /*0c80*/  STG.E desc[UR12][R12.64+-0x4], R19 ;  /* 0xfffffc130c007986 */ /* 0x0027e8000c10190c */
[----:B--2---:R3:W-:Y:S04]  /*0c90*/  STG.E desc[UR12][R12.64], R21 ;  /* 0x000000150c007986 */ /* 0x0047e8000c10190c */
[----:B----4-:R3:W-:Y:S01]  /*0ca0*/  STG.E desc[UR12][R12.64+0x4], R23 ;  /* 0x000004170c007986 */ /* 0x0107e2000c10190c */
[----:B------:R-:W-:Y:S05]  /*0cb0*/  @!P1 BRA `(.L_x_48) ;  /* 0xfffffffc00c49947 */ /* 0x000fea000383ffff */
.L_x_45:
[----:B------:R-:W-:Y:S05]  /*0cc0*/  BSYNC.RECONVERGENT B0 ;  /* 0x0000000000007941 */ /* 0x000fea0003800200 */
.L_x_44:
[----:B------:R-:W-:-:S05]  /*0cd0*/  VIADD R5, R5, 0x1 ;  /* 0x0000000105057836 */ /* 0x000fca0000000000 */
[----:B------:R-:W-:-:S13]  /*0ce0*/  ISETP.GE.AND P1, PT, R5, R2, PT ;  /* 0x000000020500720c */ /* 0x000fda0003f26270 */
[----:B------:R-:W-:Y:S05]  /*0cf0*/  @!P1 BRA `(.L_x_49) ;  /* 0xfffffffc00149947 */ /* 0x000fea000383ffff */
[----:B------:R-:W-:Y:S05]  /*0d00*/  EXIT ;  /* 0x000000000000794d */ /* 0x000fea0003800000 */
.L_x_50:
        /* <DEDUP_REMOVED lines=15> */
.L_x_53:


//--------------------- .nv.shared._Z6phase3Piiim --------------------------
	.section	.nv.shared._Z6phase3Piiim,"aw",@nobits
	.sectionflags	@""
	.align	4
.nv.shared._Z6phase3Piiim:
	.zero		33792


//--------------------- .nv.shared.reserved.0     --------------------------
	.section	.nv.shared.reserved.0,"aw",@nobits
	.weak		__nv_reservedSMEM_offset_0_alias
	.size		__nv_reservedSMEM_offset_0_alias, 0, 64
	.other		__nv_reservedSMEM_offset_0_alias,@"STO_CUDA_RESERVED_SHARED STV_DEFAULT"
__nv_reservedSMEM_offset_0_alias:
	.zero		0
	.zero		64


//--------------------- .nv.shared._Z6phase2Piiim --------------------------
	.section	.nv.shared._Z6phase2Piiim,"aw",@nobits
	.sectionflags	@""
	.align	4
.nv.shared._Z6phase2Piiim:
	.zero		33792


//--------------------- .nv.shared._Z6phase1Piiim --------------------------
	.section	.nv.shared._Z6phase1Piiim,"aw",@nobits
	.sectionflags	@""
	.align	4
.nv.shared._Z6phase1Piiim:
	.zero		17408


//--------------------- .nv.constant0._Z6phase3Piiim --------------------------
	.section	.nv.constant0._Z6phase3Piiim,"a",@progbits
	.sectionflags	@""
	.align	4
.nv.constant0._Z6phase3Piiim:
	.zero		920


//--------------------- .nv.constant0._Z6phase2Piiim --------------------------
	.section	.nv.constant0._Z6phase2Piiim,"a",@progbits
	.sectionflags	@""
	.align	4
.nv.constant0._Z6phase2Piiim:
	.zero		920


//--------------------- .nv.constant0._Z6phase1Piiim --------------------------
	.section	.nv.constant0._Z6phase1Piiim,"a",@progbits
	.sectionflags	@""
	.align	4
.nv.constant0._Z6phase1Piiim:
	.zero		920


//--------------------- SYMBOLS --------------------------

	.type		.nv.reservedSmem.offset0,@object
	.size		.nv.reservedSmem.offset0,0x4
	.type		.nv.reservedSmem.cap,@object
	.size		.nv.reservedSmem.cap,0x4
